//
// Generated by NVIDIA NVVM Compiler
//
// Compiler Build ID: CL-36424714
// Cuda compilation tools, release 13.0, V13.0.88
// Based on NVVM 20.0.0
//

.version 9.0
.target sm_100
.address_size 64

	// .globl	_Z11rosa_kernelPKlPlS1_S1_S1_S1_iii

.visible .entry _Z11rosa_kernelPKlPlS1_S1_S1_S1_iii(
	.param .u64 .ptr .align 1 _Z11rosa_kernelPKlPlS1_S1_S1_S1_iii_param_0,
	.param .u64 .ptr .align 1 _Z11rosa_kernelPKlPlS1_S1_S1_S1_iii_param_1,
	.param .u64 .ptr .align 1 _Z11rosa_kernelPKlPlS1_S1_S1_S1_iii_param_2,
	.param .u64 .ptr .align 1 _Z11rosa_kernelPKlPlS1_S1_S1_S1_iii_param_3,
	.param .u64 .ptr .align 1 _Z11rosa_kernelPKlPlS1_S1_S1_S1_iii_param_4,
	.param .u64 .ptr .align 1 _Z11rosa_kernelPKlPlS1_S1_S1_S1_iii_param_5,
	.param .u32 _Z11rosa_kernelPKlPlS1_S1_S1_S1_iii_param_6,
	.param .u32 _Z11rosa_kernelPKlPlS1_S1_S1_S1_iii_param_7,
	.param .u32 _Z11rosa_kernelPKlPlS1_S1_S1_S1_iii_param_8
)
{
	.reg .pred 	%p<43>;
	.reg .b32 	%r<39>;
	.reg .b64 	%rd<269>;

	ld.param.u64 	%rd83, [_Z11rosa_kernelPKlPlS1_S1_S1_S1_iii_param_0];
	ld.param.u64 	%rd84, [_Z11rosa_kernelPKlPlS1_S1_S1_S1_iii_param_1];
	ld.param.u64 	%rd85, [_Z11rosa_kernelPKlPlS1_S1_S1_S1_iii_param_2];
	ld.param.u64 	%rd86, [_Z11rosa_kernelPKlPlS1_S1_S1_S1_iii_param_3];
	ld.param.u64 	%rd87, [_Z11rosa_kernelPKlPlS1_S1_S1_S1_iii_param_4];
	ld.param.u64 	%rd88, [_Z11rosa_kernelPKlPlS1_S1_S1_S1_iii_param_5];
	ld.param.u32 	%r22, [_Z11rosa_kernelPKlPlS1_S1_S1_S1_iii_param_6];
	ld.param.u32 	%r20, [_Z11rosa_kernelPKlPlS1_S1_S1_S1_iii_param_7];
	ld.param.u32 	%r21, [_Z11rosa_kernelPKlPlS1_S1_S1_S1_iii_param_8];
	cvta.to.global.u64 	%rd1, %rd84;
	mov.u32 	%r1, %ctaid.x;
	setp.ge.s32 	%p1, %r1, %r22;
	@%p1 bra 	$L__BB0_58;
	cvta.to.global.u64 	%rd2, %rd83;
	cvta.to.global.u64 	%rd3, %rd87;
	cvta.to.global.u64 	%rd4, %rd85;
	cvta.to.global.u64 	%rd5, %rd86;
	cvta.to.global.u64 	%rd6, %rd88;
	mul.lo.s32 	%r23, %r20, %r1;
	cvt.s64.s32 	%rd7, %r23;
	shl.b32 	%r24, %r23, 1;
	add.s32 	%r2, %r24, %r1;
	mul.lo.s32 	%r3, %r2, %r21;
	setp.lt.s32 	%p2, %r20, 1;
	@%p2 bra 	$L__BB0_58;
	shl.b64 	%rd89, %rd7, 3;
	add.s64 	%rd8, %rd2, %rd89;
	mul.wide.s32 	%rd90, %r3, 8;
	add.s64 	%rd9, %rd4, %rd90;
	mul.wide.s32 	%rd91, %r2, 8;
	add.s64 	%rd10, %rd5, %rd91;
	add.s64 	%rd11, %rd3, %rd91;
	add.s64 	%rd12, %rd6, %rd91;
	cvt.s64.s32 	%rd13, %r21;
	setp.gt.s32 	%p3, %r21, 0;
	cvt.u64.u32 	%rd92, %r20;
	add.s64 	%rd14, %rd92, -1;
	@%p3 bra 	$L__BB0_7;
	ld.global.u64 	%rd259, [%rd11];
	mov.b64 	%rd261, 0;
	mov.b64 	%rd264, 1;
	mov.b32 	%r38, 0;
$L__BB0_4:
	mov.u64 	%rd262, %rd261;
	mov.u64 	%rd261, %rd264;
	cvt.u64.u32 	%rd57, %r38;
	mul.wide.u32 	%rd96, %r38, 8;
	add.s64 	%rd97, %rd8, %rd96;
	ld.global.nc.u64 	%rd58, [%rd97];
	add.s64 	%rd59, %rd261, 1;
	add.s64 	%rd259, %rd259, 1;
	shl.b64 	%rd98, %rd261, 3;
	add.s64 	%rd61, %rd11, %rd98;
	st.global.u64 	[%rd61], %rd259;
	setp.eq.s64 	%p4, %rd262, -1;
	add.s64 	%rd62, %rd10, %rd98;
	mov.b64 	%rd265, 0;
	mov.u64 	%rd264, %rd59;
	@%p4 bra 	$L__BB0_46;
$L__BB0_5:
	mad.lo.s64 	%rd99, %rd262, %rd13, %rd58;
	shl.b64 	%rd100, %rd99, 3;
	add.s64 	%rd64, %rd9, %rd100;
	ld.global.u64 	%rd65, [%rd64];
	setp.ne.s64 	%p5, %rd65, -1;
	@%p5 bra 	$L__BB0_41;
	st.global.u64 	[%rd64], %rd261;
	shl.b64 	%rd119, %rd262, 3;
	add.s64 	%rd120, %rd10, %rd119;
	ld.global.u64 	%rd262, [%rd120];
	setp.eq.s64 	%p9, %rd262, -1;
	mov.u64 	%rd264, %rd59;
	@%p9 bra 	$L__BB0_46;
	bra.uni 	$L__BB0_5;
$L__BB0_7:
	and.b32  	%r4, %r21, 15;
	and.b32  	%r5, %r21, 7;
	ld.global.u64 	%rd247, [%rd11];
	and.b32  	%r6, %r21, 3;
	add.s64 	%rd143, %rd90, %rd4;
	add.s64 	%rd17, %rd143, 64;
	mov.b64 	%rd249, 0;
	mov.b64 	%rd254, 1;
	mov.b32 	%r33, 0;
$L__BB0_8:
	mov.u64 	%rd26, %rd249;
	mov.u64 	%rd249, %rd254;
	cvt.u64.u32 	%rd21, %r33;
	mul.wide.u32 	%rd145, %r33, 8;
	add.s64 	%rd146, %rd8, %rd145;
	ld.global.nc.u64 	%rd22, [%rd146];
	add.s64 	%rd23, %rd249, 1;
	add.s64 	%rd247, %rd247, 1;
	shl.b64 	%rd147, %rd249, 3;
	add.s64 	%rd25, %rd11, %rd147;
	st.global.u64 	[%rd25], %rd247;
	setp.eq.s64 	%p19, %rd26, -1;
	mov.b64 	%rd255, 0;
	mov.u64 	%rd254, %rd23;
	@%p19 bra 	$L__BB0_29;
$L__BB0_9:
	mad.lo.s64 	%rd148, %rd26, %rd13, %rd22;
	shl.b64 	%rd149, %rd148, 3;
	add.s64 	%rd27, %rd9, %rd149;
	ld.global.u64 	%rd28, [%rd27];
	setp.eq.s64 	%p20, %rd28, -1;
	@%p20 bra 	$L__BB0_28;
	shl.b64 	%rd150, %rd26, 3;
	add.s64 	%rd151, %rd11, %rd150;
	ld.global.u64 	%rd152, [%rd151];
	add.s64 	%rd29, %rd152, 1;
	shl.b64 	%rd153, %rd28, 3;
	add.s64 	%rd154, %rd11, %rd153;
	ld.global.u64 	%rd155, [%rd154];
	setp.eq.s64 	%p21, %rd29, %rd155;
	mov.u64 	%rd254, %rd23;
	mov.u64 	%rd255, %rd28;
	@%p21 bra 	$L__BB0_29;
	setp.lt.u32 	%p22, %r21, 16;
	mov.b32 	%r36, 0;
	@%p22 bra 	$L__BB0_14;
	and.b32  	%r29, %r21, 2147483632;
	neg.s32 	%r34, %r29;
	shl.b64 	%rd156, %rd13, 3;
	mad.lo.s64 	%rd252, %rd156, %rd28, %rd17;
	mad.lo.s64 	%rd251, %rd156, %rd23, %rd17;
$L__BB0_13:
	.pragma "nounroll";
	and.b32  	%r36, %r21, 2147483632;
	ld.global.u64 	%rd157, [%rd252+-64];
	st.global.u64 	[%rd251+-64], %rd157;
	ld.global.u64 	%rd158, [%rd252+-56];
	st.global.u64 	[%rd251+-56], %rd158;
	ld.global.u64 	%rd159, [%rd252+-48];
	st.global.u64 	[%rd251+-48], %rd159;
	ld.global.u64 	%rd160, [%rd252+-40];
	st.global.u64 	[%rd251+-40], %rd160;
	ld.global.u64 	%rd161, [%rd252+-32];
	st.global.u64 	[%rd251+-32], %rd161;
	ld.global.u64 	%rd162, [%rd252+-24];
	st.global.u64 	[%rd251+-24], %rd162;
	ld.global.u64 	%rd163, [%rd252+-16];
	st.global.u64 	[%rd251+-16], %rd163;
	ld.global.u64 	%rd164, [%rd252+-8];
	st.global.u64 	[%rd251+-8], %rd164;
	ld.global.u64 	%rd165, [%rd252];
	st.global.u64 	[%rd251], %rd165;
	ld.global.u64 	%rd166, [%rd252+8];
	st.global.u64 	[%rd251+8], %rd166;
	ld.global.u64 	%rd167, [%rd252+16];
	st.global.u64 	[%rd251+16], %rd167;
	ld.global.u64 	%rd168, [%rd252+24];
	st.global.u64 	[%rd251+24], %rd168;
	ld.global.u64 	%rd169, [%rd252+32];
	st.global.u64 	[%rd251+32], %rd169;
	ld.global.u64 	%rd170, [%rd252+40];
	st.global.u64 	[%rd251+40], %rd170;
	ld.global.u64 	%rd171, [%rd252+48];
	st.global.u64 	[%rd251+48], %rd171;
	ld.global.u64 	%rd172, [%rd252+56];
	st.global.u64 	[%rd251+56], %rd172;
	add.s32 	%r34, %r34, 16;
	add.s64 	%rd252, %rd252, 128;
	add.s64 	%rd251, %rd251, 128;
	setp.eq.s32 	%p23, %r34, 0;
	@%p23 bra 	$L__BB0_14;
	bra.uni 	$L__BB0_13;
$L__BB0_14:
	setp.eq.s32 	%p24, %r4, 0;
	@%p24 bra 	$L__BB0_24;
	add.s32 	%r30, %r4, -1;
	setp.lt.u32 	%p25, %r30, 7;
	@%p25 bra 	$L__BB0_17;
	cvt.u64.u32 	%rd173, %r36;
	mad.lo.s64 	%rd174, %rd28, %rd13, %rd173;
	shl.b64 	%rd175, %rd174, 3;
	add.s64 	%rd176, %rd9, %rd175;
	ld.global.u64 	%rd177, [%rd176];
	mad.lo.s64 	%rd178, %rd23, %rd13, %rd173;
	shl.b64 	%rd179, %rd178, 3;
	add.s64 	%rd180, %rd9, %rd179;
	st.global.u64 	[%rd180], %rd177;
	ld.global.u64 	%rd181, [%rd176+8];
	st.global.u64 	[%rd180+8], %rd181;
	ld.global.u64 	%rd182, [%rd176+16];
	st.global.u64 	[%rd180+16], %rd182;
	ld.global.u64 	%rd183, [%rd176+24];
	st.global.u64 	[%rd180+24], %rd183;
	ld.global.u64 	%rd184, [%rd176+32];
	st.global.u64 	[%rd180+32], %rd184;
	ld.global.u64 	%rd185, [%rd176+40];
	st.global.u64 	[%rd180+40], %rd185;
	ld.global.u64 	%rd186, [%rd176+48];
	st.global.u64 	[%rd180+48], %rd186;
	ld.global.u64 	%rd187, [%rd176+56];
	st.global.u64 	[%rd180+56], %rd187;
	add.s32 	%r36, %r36, 8;
$L__BB0_17:
	setp.eq.s32 	%p26, %r5, 0;
	@%p26 bra 	$L__BB0_24;
	add.s32 	%r31, %r5, -1;
	setp.lt.u32 	%p27, %r31, 3;
	@%p27 bra 	$L__BB0_20;
	cvt.u64.u32 	%rd188, %r36;
	mad.lo.s64 	%rd189, %rd28, %rd13, %rd188;
	shl.b64 	%rd190, %rd189, 3;
	add.s64 	%rd191, %rd9, %rd190;
	ld.global.u64 	%rd192, [%rd191];
	mad.lo.s64 	%rd193, %rd23, %rd13, %rd188;
	shl.b64 	%rd194, %rd193, 3;
	add.s64 	%rd195, %rd9, %rd194;
	st.global.u64 	[%rd195], %rd192;
	ld.global.u64 	%rd196, [%rd191+8];
	st.global.u64 	[%rd195+8], %rd196;
	ld.global.u64 	%rd197, [%rd191+16];
	st.global.u64 	[%rd195+16], %rd197;
	ld.global.u64 	%rd198, [%rd191+24];
	st.global.u64 	[%rd195+24], %rd198;
	add.s32 	%r36, %r36, 4;
$L__BB0_20:
	setp.eq.s32 	%p28, %r6, 0;
	@%p28 bra 	$L__BB0_24;
	setp.eq.s32 	%p29, %r6, 1;
	cvt.u64.u32 	%rd199, %r36;
	mad.lo.s64 	%rd200, %rd28, %rd13, %rd199;
	shl.b64 	%rd201, %rd200, 3;
	add.s64 	%rd51, %rd9, %rd201;
	ld.global.u64 	%rd202, [%rd51];
	mad.lo.s64 	%rd203, %rd23, %rd13, %rd199;
	shl.b64 	%rd204, %rd203, 3;
	add.s64 	%rd52, %rd9, %rd204;
	st.global.u64 	[%rd52], %rd202;
	@%p29 bra 	$L__BB0_24;
	setp.eq.s32 	%p30, %r6, 2;
	ld.global.u64 	%rd205, [%rd51+8];
	st.global.u64 	[%rd52+8], %rd205;
	@%p30 bra 	$L__BB0_24;
	ld.global.u64 	%rd206, [%rd51+16];
	st.global.u64 	[%rd52+16], %rd206;
$L__BB0_24:
	st.global.u64 	[%rd25+8], %rd29;
	shl.b64 	%rd207, %rd28, 3;
	add.s64 	%rd53, %rd10, %rd207;
	ld.global.u64 	%rd208, [%rd53];
	shl.b64 	%rd209, %rd249, 3;
	add.s64 	%rd210, %rd10, %rd209;
	st.global.u64 	[%rd210+8], %rd208;
	add.s64 	%rd211, %rd12, %rd207;
	ld.global.u64 	%rd212, [%rd211];
	add.s64 	%rd213, %rd12, %rd209;
	st.global.u64 	[%rd213+8], %rd212;
$L__BB0_25:
	mad.lo.s64 	%rd214, %rd26, %rd13, %rd22;
	shl.b64 	%rd215, %rd214, 3;
	add.s64 	%rd37, %rd9, %rd215;
	ld.global.u64 	%rd216, [%rd37];
	setp.ne.s64 	%p31, %rd216, %rd28;
	@%p31 bra 	$L__BB0_27;
	st.global.u64 	[%rd37], %rd23;
	shl.b64 	%rd217, %rd26, 3;
	add.s64 	%rd218, %rd10, %rd217;
	ld.global.u64 	%rd26, [%rd218];
	setp.ne.s64 	%p32, %rd26, -1;
	@%p32 bra 	$L__BB0_25;
$L__BB0_27:
	st.global.u64 	[%rd53], %rd23;
	add.s64 	%rd254, %rd249, 2;
	mov.u64 	%rd255, %rd23;
	bra.uni 	$L__BB0_29;
$L__BB0_28:
	st.global.u64 	[%rd27], %rd249;
	shl.b64 	%rd220, %rd26, 3;
	add.s64 	%rd221, %rd10, %rd220;
	ld.global.u64 	%rd26, [%rd221];
	setp.ne.s64 	%p33, %rd26, -1;
	mov.u64 	%rd254, %rd23;
	@%p33 bra 	$L__BB0_9;
$L__BB0_29:
	shl.b64 	%rd223, %rd249, 3;
	add.s64 	%rd224, %rd10, %rd223;
	st.global.u64 	[%rd224], %rd255;
	setp.eq.s64 	%p34, %rd249, -1;
	mov.b64 	%rd257, -1;
	@%p34 bra 	$L__BB0_36;
	mov.u64 	%rd256, %rd249;
$L__BB0_31:
	shl.b64 	%rd225, %rd256, 3;
	add.s64 	%rd226, %rd11, %rd225;
	ld.global.u64 	%rd227, [%rd226];
	setp.lt.s64 	%p35, %rd227, 1;
	@%p35 bra 	$L__BB0_33;
	add.s64 	%rd229, %rd12, %rd225;
	ld.global.u64 	%rd44, [%rd229];
	setp.gt.s64 	%p36, %rd44, -1;
	@%p36 bra 	$L__BB0_34;
$L__BB0_33:
	add.s64 	%rd232, %rd10, %rd225;
	ld.global.u64 	%rd256, [%rd232];
	setp.eq.s64 	%p37, %rd256, -1;
	@%p37 bra 	$L__BB0_36;
	bra.uni 	$L__BB0_31;
$L__BB0_34:
	cvt.u64.u32 	%rd234, %r20;
	add.s64 	%rd235, %rd234, -1;
	setp.ge.s64 	%p38, %rd44, %rd235;
	@%p38 bra 	$L__BB0_36;
	shl.b64 	%rd236, %rd44, 3;
	add.s64 	%rd237, %rd8, %rd236;
	ld.global.nc.u64 	%rd257, [%rd237+8];
$L__BB0_36:
	ld.param.u64 	%rd246, [_Z11rosa_kernelPKlPlS1_S1_S1_S1_iii_param_1];
	setp.eq.s64 	%p39, %rd249, -1;
	add.s64 	%rd238, %rd21, %rd7;
	cvta.to.global.u64 	%rd239, %rd246;
	shl.b64 	%rd240, %rd238, 3;
	add.s64 	%rd241, %rd239, %rd240;
	st.global.u64 	[%rd241], %rd257;
	@%p39 bra 	$L__BB0_40;
	mov.u64 	%rd258, %rd249;
$L__BB0_38:
	shl.b64 	%rd242, %rd258, 3;
	add.s64 	%rd49, %rd12, %rd242;
	ld.global.u64 	%rd243, [%rd49];
	setp.ge.s64 	%p40, %rd243, %rd21;
	@%p40 bra 	$L__BB0_40;
	st.global.u64 	[%rd49], %rd21;
	add.s64 	%rd245, %rd10, %rd242;
	ld.global.u64 	%rd258, [%rd245];
	setp.ne.s64 	%p41, %rd258, -1;
	@%p41 bra 	$L__BB0_38;
$L__BB0_40:
	cvt.u32.u64 	%r32, %rd21;
	add.s32 	%r33, %r32, 1;
	setp.eq.s32 	%p42, %r33, %r20;
	@%p42 bra 	$L__BB0_58;
	bra.uni 	$L__BB0_8;
$L__BB0_41:
	shl.b64 	%rd101, %rd262, 3;
	add.s64 	%rd102, %rd11, %rd101;
	ld.global.u64 	%rd103, [%rd102];
	add.s64 	%rd67, %rd103, 1;
	shl.b64 	%rd104, %rd65, 3;
	add.s64 	%rd105, %rd11, %rd104;
	ld.global.u64 	%rd106, [%rd105];
	setp.eq.s64 	%p6, %rd67, %rd106;
	mov.u64 	%rd264, %rd59;
	mov.u64 	%rd265, %rd65;
	@%p6 bra 	$L__BB0_46;
	st.global.u64 	[%rd61+8], %rd67;
	shl.b64 	%rd107, %rd65, 3;
	add.s64 	%rd68, %rd10, %rd107;
	ld.global.u64 	%rd108, [%rd68];
	st.global.u64 	[%rd62+8], %rd108;
	add.s64 	%rd109, %rd12, %rd107;
	ld.global.u64 	%rd110, [%rd109];
	shl.b64 	%rd111, %rd261, 3;
	add.s64 	%rd112, %rd12, %rd111;
	st.global.u64 	[%rd112+8], %rd110;
$L__BB0_43:
	mad.lo.s64 	%rd113, %rd262, %rd13, %rd58;
	shl.b64 	%rd114, %rd113, 3;
	add.s64 	%rd70, %rd9, %rd114;
	ld.global.u64 	%rd115, [%rd70];
	setp.ne.s64 	%p7, %rd115, %rd65;
	@%p7 bra 	$L__BB0_45;
	st.global.u64 	[%rd70], %rd59;
	shl.b64 	%rd116, %rd262, 3;
	add.s64 	%rd117, %rd10, %rd116;
	ld.global.u64 	%rd262, [%rd117];
	setp.ne.s64 	%p8, %rd262, -1;
	@%p8 bra 	$L__BB0_43;
$L__BB0_45:
	st.global.u64 	[%rd68], %rd59;
	add.s64 	%rd264, %rd261, 2;
	mov.u64 	%rd265, %rd59;
$L__BB0_46:
	st.global.u64 	[%rd62], %rd265;
	setp.eq.s64 	%p10, %rd261, -1;
	mov.b64 	%rd267, -1;
	@%p10 bra 	$L__BB0_53;
	mov.u64 	%rd266, %rd261;
$L__BB0_48:
	shl.b64 	%rd122, %rd266, 3;
	add.s64 	%rd123, %rd11, %rd122;
	ld.global.u64 	%rd124, [%rd123];
	setp.lt.s64 	%p11, %rd124, 1;
	@%p11 bra 	$L__BB0_52;
	add.s64 	%rd126, %rd12, %rd122;
	ld.global.u64 	%rd76, [%rd126];
	setp.lt.s64 	%p12, %rd76, 0;
	@%p12 bra 	$L__BB0_52;
	setp.ge.s64 	%p14, %rd76, %rd14;
	@%p14 bra 	$L__BB0_53;
	shl.b64 	%rd131, %rd76, 3;
	add.s64 	%rd132, %rd8, %rd131;
	ld.global.nc.u64 	%rd267, [%rd132+8];
	bra.uni 	$L__BB0_53;
$L__BB0_52:
	add.s64 	%rd129, %rd10, %rd122;
	ld.global.u64 	%rd266, [%rd129];
	setp.ne.s64 	%p13, %rd266, -1;
	@%p13 bra 	$L__BB0_48;
$L__BB0_53:
	setp.eq.s64 	%p15, %rd261, -1;
	add.s64 	%rd133, %rd57, %rd7;
	shl.b64 	%rd134, %rd133, 3;
	add.s64 	%rd135, %rd1, %rd134;
	st.global.u64 	[%rd135], %rd267;
	@%p15 bra 	$L__BB0_57;
	mov.u64 	%rd268, %rd261;
$L__BB0_55:
	shl.b64 	%rd136, %rd268, 3;
	add.s64 	%rd81, %rd12, %rd136;
	ld.global.u64 	%rd137, [%rd81];
	setp.ge.s64 	%p16, %rd137, %rd57;
	@%p16 bra 	$L__BB0_57;
	st.global.u64 	[%rd81], %rd57;
	add.s64 	%rd139, %rd10, %rd136;
	ld.global.u64 	%rd268, [%rd139];
	setp.ne.s64 	%p17, %rd268, -1;
	@%p17 bra 	$L__BB0_55;
$L__BB0_57:
	cvt.u32.u64 	%r26, %rd57;
	add.s32 	%r38, %r26, 1;
	setp.ne.s32 	%p18, %r38, %r20;
	@%p18 bra 	$L__BB0_4;
$L__BB0_58:
	ret;

}


// ===== COMPILED SASS (sm_100) =====

	.target	sm_100

	.elftype	@"ET_EXEC"


//--------------------- .note.nv.tkinfo           --------------------------
	.section	.note.nv.tkinfo,"",@"SHT_NOTE"
	.sectionflags	@"SHF_NOTE_NV_TKINFO"
	.tkinfo
        /*0018*/ 	.word	0x00000002
        /*0030*/ 	.string	""
        /*0030*/ 	.string	"ptxas"
        /*0030*/ 	.string	"Cuda compilation tools, release 13.0, V13.0.88"
        /*0030*/ 	.string	"Build cuda_13.0.r13.0/compiler.36424714_0"
        /*0030*/ 	.string	"-arch sm_100 -m 64 "



//--------------------- .note.nv.cuinfo           --------------------------
	.section	.note.nv.cuinfo,"",@"SHT_NOTE"
	.sectionflags	@"SHF_NOTE_NV_CUINFO"
        /*0018*/ 	.short	0x0002
        /*001a*/ 	.short	0x0064
        /*001c*/ 	.short	0x0082
	.zero		2


//--------------------- .nv.info                  --------------------------
	.section	.nv.info,"",@"SHT_CUDA_INFO"
	.align	4


	//----- nvinfo : EIATTR_REGCOUNT
	.align		4
        /*0000*/ 	.byte	0x04, 0x2f
        /*0002*/ 	.short	(.L_1 - .L_0)
	.align		4
.L_0:
        /*0004*/ 	.word	index@(_Z11rosa_kernelPKlPlS1_S1_S1_S1_iii)
        /*0008*/ 	.word	0x00000020


	//----- nvinfo : EIATTR_FRAME_SIZE
	.align		4
.L_1:
        /*000c*/ 	.byte	0x04, 0x11
        /*000e*/ 	.short	(.L_3 - .L_2)
	.align		4
.L_2:
        /*0010*/ 	.word	index@(_Z11rosa_kernelPKlPlS1_S1_S1_S1_iii)
        /*0014*/ 	.word	0x00000000


	//----- nvinfo : EIATTR_MIN_STACK_SIZE
	.align		4
.L_3:
        /*0018*/ 	.byte	0x04, 0x12
        /*001a*/ 	.short	(.L_5 - .L_4)
	.align		4
.L_4:
        /*001c*/ 	.word	index@(_Z11rosa_kernelPKlPlS1_S1_S1_S1_iii)
        /*0020*/ 	.word	0x00000000
.L_5:


//--------------------- .nv.compat                --------------------------
	.section	.nv.compat,"",@"SHT_CUDA_COMPAT_INFO"
	.align	4
        /*0000*/ 	.byte	0x02, 0x09, 0x00, 0x00, 0x02, 0x02, 0x01, 0x00, 0x02, 0x05, 0x05, 0x00, 0x03, 0x07, 0x01, 0x01
        /*0010*/ 	.byte	0x02, 0x03, 0x00, 0x00, 0x02, 0x06, 0x01, 0x00, 0x04, 0x0b, 0x08, 0x00, 0x09, 0x00, 0x00, 0x00
        /*0020*/ 	.byte	0x00, 0x00, 0x00, 0x00


//--------------------- .nv.info._Z11rosa_kernelPKlPlS1_S1_S1_S1_iii --------------------------
	.section	.nv.info._Z11rosa_kernelPKlPlS1_S1_S1_S1_iii,"",@"SHT_CUDA_INFO"
	.sectionflags	@""
	.align	4


	//----- nvinfo : EIATTR_CUDA_API_VERSION
	.align		4
        /*0000*/ 	.byte	0x04, 0x37
        /*0002*/ 	.short	(.L_7 - .L_6)
.L_6:
        /*0004*/ 	.word	0x00000082


	//----- nvinfo : EIATTR_KPARAM_INFO
	.align		4
.L_7:
        /*0008*/ 	.byte	0x04, 0x17
        /*000a*/ 	.short	(.L_9 - .L_8)
.L_8:
        /*000c*/ 	.word	0x00000000
        /*0010*/ 	.short	0x0008
        /*0012*/ 	.short	0x0038
        /*0014*/ 	.byte	0x00, 0xf0, 0x11, 0x00


	//----- nvinfo : EIATTR_KPARAM_INFO
	.align		4
.L_9:
        /*0018*/ 	.byte	0x04, 0x17
        /*001a*/ 	.short	(.L_11 - .L_10)
.L_10:
        /*001c*/ 	.word	0x00000000
        /*0020*/ 	.short	0x0007
        /*0022*/ 	.short	0x0034
        /*0024*/ 	.byte	0x00, 0xf0, 0x11, 0x00


	//----- nvinfo : EIATTR_KPARAM_INFO
	.align		4
.L_11:
        /*0028*/ 	.byte	0x04, 0x17
        /*002a*/ 	.short	(.L_13 - .L_12)
.L_12:
        /*002c*/ 	.word	0x00000000
        /*0030*/ 	.short	0x0006
        /*0032*/ 	.short	0x0030
        /*0034*/ 	.byte	0x00, 0xf0, 0x11, 0x00


	//----- nvinfo : EIATTR_KPARAM_INFO
	.align		4
.L_13:
        /*0038*/ 	.byte	0x04, 0x17
        /*003a*/ 	.short	(.L_15 - .L_14)
.L_14:
        /*003c*/ 	.word	0x00000000
        /*0040*/ 	.short	0x0005
        /*0042*/ 	.short	0x0028
        /*0044*/ 	.byte	0x00, 0xf5, 0x21, 0x00


	//----- nvinfo : EIATTR_KPARAM_INFO
	.align		4
.L_15:
        /*0048*/ 	.byte	0x04, 0x17
        /*004a*/ 	.short	(.L_17 - .L_16)
.L_16:
        /*004c*/ 	.word	0x00000000
        /*0050*/ 	.short	0x0004
        /*0052*/ 	.short	0x0020
        /*0054*/ 	.byte	0x00, 0xf5, 0x21, 0x00


	//----- nvinfo : EIATTR_KPARAM_INFO
	.align		4
.L_17:
        /*0058*/ 	.byte	0x04, 0x17
        /*005a*/ 	.short	(.L_19 - .L_18)
.L_18:
        /*005c*/ 	.word	0x00000000
        /*0060*/ 	.short	0x0003
        /*0062*/ 	.short	0x0018
        /*0064*/ 	.byte	0x00, 0xf5, 0x21, 0x00


	//----- nvinfo : EIATTR_KPARAM_INFO
	.align		4
.L_19:
        /*0068*/ 	.byte	0x04, 0x17
        /*006a*/ 	.short	(.L_21 - .L_20)
.L_20:
        /*006c*/ 	.word	0x00000000
        /*0070*/ 	.short	0x0002
        /*0072*/ 	.short	0x0010
        /*0074*/ 	.byte	0x00, 0xf5, 0x21, 0x00


	//----- nvinfo : EIATTR_KPARAM_INFO
	.align		4
.L_21:
        /*0078*/ 	.byte	0x04, 0x17
        /*007a*/ 	.short	(.L_23 - .L_22)
.L_22:
        /*007c*/ 	.word	0x00000000
        /*0080*/ 	.short	0x0001
        /*0082*/ 	.short	0x0008
        /*0084*/ 	.byte	0x00, 0xf5, 0x21, 0x00


	//----- nvinfo : EIATTR_KPARAM_INFO
	.align		4
.L_23:
        /*0088*/ 	.byte	0x04, 0x17
        /*008a*/ 	.short	(.L_25 - .L_24)
.L_24:
        /*008c*/ 	.word	0x00000000
        /*0090*/ 	.short	0x0000
        /*0092*/ 	.short	0x0000
        /*0094*/ 	.byte	0x00, 0xf5, 0x21, 0x00


	//----- nvinfo : EIATTR_SPARSE_MMA_MASK
	.align		4
.L_25:
        /*0098*/ 	.byte	0x03, 0x50
        /*009a*/ 	.short	0x0000


	//----- nvinfo : EIATTR_MAXREG_COUNT
	.align		4
        /*009c*/ 	.byte	0x03, 0x1b
        /*009e*/ 	.short	0x00ff


	//----- nvinfo : EIATTR_MERCURY_ISA_VERSION
	.align		4
        /*00a0*/ 	.byte	0x03, 0x5f
        /*00a2*/ 	.short	0x0101


	//----- nvinfo : EIATTR_VRC_CTA_INIT_COUNT
	.align		4
        /*00a4*/ 	.byte	0x02, 0x4a
	.zero		1
	.zero		1


	//----- nvinfo : EIATTR_EXIT_INSTR_OFFSETS
	.align		4
        /*00a8*/ 	.byte	0x04, 0x1c
        /*00aa*/ 	.short	(.L_27 - .L_26)


	//   ....[0]....
.L_26:
        /*00ac*/ 	.word	0x00000040


	//   ....[1]....
        /*00b0*/ 	.word	0x00000080


	//   ....[2]....
        /*00b4*/ 	.word	0x00000da0


	//   ....[3]....
        /*00b8*/ 	.word	0x00002420


	//----- nvinfo : EIATTR_CBANK_PARAM_SIZE
	.align		4
.L_27:
        /*00bc*/ 	.byte	0x03, 0x19
        /*00be*/ 	.short	0x003c


	//----- nvinfo : EIATTR_PARAM_CBANK
	.align		4
        /*00c0*/ 	.byte	0x04, 0x0a
        /*00c2*/ 	.short	(.L_29 - .L_28)
	.align		4
.L_28:
        /*00c4*/ 	.word	index@(.nv.constant0._Z11rosa_kernelPKlPlS1_S1_S1_S1_iii)
        /*00c8*/ 	.short	0x0380
        /*00ca*/ 	.short	0x003c


	//----- nvinfo : EIATTR_SW_WAR
	.align		4
.L_29:
        /*00cc*/ 	.byte	0x04, 0x36
        /*00ce*/ 	.short	(.L_31 - .L_30)
.L_30:
        /*00d0*/ 	.word	0x00000008
.L_31:


//--------------------- .nv.callgraph             --------------------------
	.section	.nv.callgraph,"",@"SHT_CUDA_CALLGRAPH"
	.align	4
	.sectionentsize	8
	.align		4
        /*0000*/ 	.word	0x00000000
	.align		4
        /*0004*/ 	.word	0xffffffff
	.align		4
        /*0008*/ 	.word	0x00000000
	.align		4
        /*000c*/ 	.word	0xfffffffe
	.align		4
        /*0010*/ 	.word	0x00000000
	.align		4
        /*0014*/ 	.word	0xfffffffd
	.align		4
        /*0018*/ 	.word	0x00000000
	.align		4
        /*001c*/ 	.word	0xfffffffc


//--------------------- .text._Z11rosa_kernelPKlPlS1_S1_S1_S1_iii --------------------------
	.section	.text._Z11rosa_kernelPKlPlS1_S1_S1_S1_iii,"ax",@progbits
	.align	128
        .global         _Z11rosa_kernelPKlPlS1_S1_S1_S1_iii
        .type           _Z11rosa_kernelPKlPlS1_S1_S1_S1_iii,@function
        .size           _Z11rosa_kernelPKlPlS1_S1_S1_S1_iii,(.L_x_31 - _Z11rosa_kernelPKlPlS1_S1_S1_S1_iii)
        .other          _Z11rosa_kernelPKlPlS1_S1_S1_S1_iii,@"STO_CUDA_ENTRY STV_DEFAULT"
_Z11rosa_kernelPKlPlS1_S1_S1_S1_iii:
.text._Z11rosa_kernelPKlPlS1_S1_S1_S1_iii:
[----:B------:R-:W-:Y:S08]  /*0000*/  LDC R1, c[0x0][0x37c] ;  /* 0x0000df00ff017b82 */ /* 0x000ff00000000800 */
[----:B------:R-:W0:Y:S08]  /*0010*/  S2UR UR26, SR_CTAID.X ;  /* 0x00000000001a79c3 */ /* 0x000e300000002500 */
[----:B------:R-:W0:Y:S02]  /*0020*/  LDC R0, c[0x0][0x3b0] ;  /* 0x0000ec00ff007b82 */ /* 0x000e240000000800 */
[----:B0-----:R-:W-:-:S13]  /*0030*/  ISETP.LE.AND P0, PT, R0, UR26, PT ;  /* 0x0000001a00007c0c */ /* 0x001fda000bf03270 */
[----:B------:R-:W-:Y:S05]  /*0040*/  @P0 EXIT ;  /* 0x000000000000094d */ /* 0x000fea0003800000 */
[----:B------:R-:W0:Y:S02]  /*0050*/  LDCU UR19, c[0x0][0x3b4] ;  /* 0x00007680ff1377ac */ /* 0x000e240008000800 */
[----:B0-----:R-:W-:-:S06]  /*0060*/  UISETP.GE.AND UP0, UPT, UR19, 0x1, UPT ;  /* 0x000000011300788c */ /* 0x001fcc000bf06270 */
[----:B------:R-:W-:-:S13]  /*0070*/  PLOP3.LUT P0, PT, PT, PT, UP0, 0x80, 0x8 ;  /* 0x000000000008781c */ /* 0x000fda0003f0f008 */
[----:B------:R-:W-:Y:S05]  /*0080*/  @!P0 EXIT ;  /* 0x000000000000894d */ /* 0x000fea0003800000 */
[----:B------:R-:W0:Y:S01]  /*0090*/  LDCU.64 UR22, c[0x0][0x380] ;  /* 0x00007000ff1677ac */ /* 0x000e220008000a00 */
[----:B------:R-:W1:Y:S01]  /*00a0*/  LDCU UR20, c[0x0][0x3b8] ;  /* 0x00007700ff1477ac */ /* 0x000e620008000800 */
[----:B------:R-:W2:Y:S01]  /*00b0*/  LDCU.128 UR8, c[0x0][0x3a0] ;  /* 0x00007400ff0877ac */ /* 0x000ea20008000c00 */
[----:B------:R-:W-:Y:S01]  /*00c0*/  UIMAD UR21, UR26, UR19, URZ ;  /* 0x000000131a1572a4 */ /* 0x000fe2000f8e02ff */
[----:B------:R-:W3:Y:S03]  /*00d0*/  LDCU.128 UR12, c[0x0][0x390] ;  /* 0x00007200ff0c77ac */ /* 0x000ee60008000c00 */
[----:B------:R-:W-:Y:S02]  /*00e0*/  USHF.R.S32.HI UR27, URZ, 0x1f, UR21 ;  /* 0x0000001fff1b7899 */ /* 0x000fe40008011415 */
[----:B0-----:R-:W-:Y:S02]  /*00f0*/  ULEA UR17, UP0, UR21, UR22, 0x3 ;  /* 0x0000001615117291 */ /* 0x001fe4000f8018ff */
[----:B------:R-:W-:-:S02]  /*0100*/  ULEA UR16, UR21, UR26, 0x1 ;  /* 0x0000001a15107291 */ /* 0x000fc4000f8e08ff */
[----:B------:R-:W-:Y:S02]  /*0110*/  ULEA.HI.X UR18, UR21, UR23, UR27, 0x3, UP0 ;  /* 0x0000001715127291 */ /* 0x000fe400080f1c1b */
[----:B-1----:R-:W-:Y:S02]  /*0120*/  UISETP.GT.AND UP0, UPT, UR20, URZ, UPT ;  /* 0x000000ff1400728c */ /* 0x002fe4000bf04270 */
[----:B--2---:R-:W-:Y:S02]  /*0130*/  UIMAD.WIDE UR4, UR16, 0x8, UR10 ;  /* 0x00000008100478a5 */ /* 0x004fe4000f8e020a */
[----:B------:R-:W-:Y:S02]  /*0140*/  UIMAD UR10, UR16, UR20, URZ ;  /* 0x00000014100a72a4 */ /* 0x000fe4000f8e02ff */
[----:B------:R-:W-:Y:S01]  /*0150*/  UIMAD.WIDE UR6, UR16, 0x8, UR8 ;  /* 0x00000008100678a5 */ /* 0x000fe2000f8e0208 */
[----:B------:R-:W0:Y:S01]  /*0160*/  LDCU.64 UR24, c[0x0][0x358] ;  /* 0x00006b00ff1877ac */ /* 0x000e220008000a00 */
[----:B---3--:R-:W-:-:S02]  /*0170*/  UIMAD.WIDE UR8, UR16, 0x8, UR14 ;  /* 0x00000008100878a5 */ /* 0x008fc4000f8e020e */
[----:B------:R-:W-:Y:S02]  /*0180*/  UIMAD.WIDE UR10, UR10, 0x8, UR12 ;  /* 0x000000080a0a78a5 */ /* 0x000fe4000f8e020c */
[----:B------:R-:W-:Y:S01]  /*0190*/  USHF.R.S32.HI UR23, URZ, 0x1f, UR20 ;  /* 0x0000001fff177899 */ /* 0x000fe20008011414 */
[----:B------:R-:W-:Y:S11]  /*01a0*/  BRA.U UP0, `(.L_x_0) ;  /* 0x0000000d00007547 */ /* 0x000ff6000b800000 */
[----:B------:R-:W-:Y:S02]  /*01b0*/  IMAD.U32 R6, RZ, RZ, UR6 ;  /* 0x00000006ff067e24 */ /* 0x000fe4000f8e00ff */
[----:B------:R-:W-:-:S06]  /*01c0*/  IMAD.U32 R7, RZ, RZ, UR7 ;  /* 0x00000007ff077e24 */ /* 0x000fcc000f8e00ff */
[----:B0-----:R-:W5:Y:S01]  /*01d0*/  LDG.E.64 R6, desc[UR24][R6.64] ;  /* 0x0000001806067981 */ /* 0x001f62000c1e1b00 */
[----:B------:R-:W-:Y:S01]  /*01e0*/  UIADD3 UR12, UP0, UPT, UR19, -0x1, URZ ;  /* 0xffffffff130c7890 */ /* 0x000fe2000ff1e0ff */
[----:B------:R-:W-:Y:S01]  /*01f0*/  IMAD.MOV.U32 R0, RZ, RZ, RZ ;  /* 0x000000ffff007224 */ /* 0x000fe200078e00ff */
[----:B------:R-:W-:Y:S01]  /*0200*/  CS2R R18, SRZ ;  /* 0x0000000000127805 */ /* 0x000fe2000001ff00 */
[----:B------:R-:W-:Y:S01]  /*0210*/  IMAD.MOV.U32 R22, RZ, RZ, 0x1 ;  /* 0x00000001ff167424 */ /* 0x000fe200078e00ff */
[----:B------:R-:W-:Y:S01]  /*0220*/  UIADD3.X UR13, UPT, UPT, URZ, -0x1, URZ, UP0, !UPT ;  /* 0xffffffffff0d7890 */ /* 0x000fe200087fe4ff */
[----:B------:R-:W-:-:S11]  /*0230*/  IMAD.MOV.U32 R25, RZ, RZ, RZ ;  /* 0x000000ffff197224 */ /* 0x000fd600078e00ff */
.L_x_12:
[----:B-----5:R-:W-:Y:S01]  /*0240*/  IADD3 R6, P0, PT, R6, 0x1, RZ ;  /* 0x0000000106067810 */ /* 0x020fe20007f1e0ff */
[C---:B------:R-:W-:Y:S01]  /*0250*/  IMAD.SHL.U32 R8, R22.reuse, 0x8, RZ ;  /* 0x0000000816087824 */ /* 0x040fe200078e00ff */
[----:B------:R-:W-:Y:S01]  /*0260*/  SHF.L.U64.HI R9, R22, 0x3, R25 ;  /* 0x0000000316097819 */ /* 0x000fe20000010219 */
[----:B------:R-:W-:Y:S01]  /*0270*/  IMAD.MOV.U32 R12, RZ, RZ, R0 ;  /* 0x000000ffff0c7224 */ /* 0x000fe200078e0000 */
[----:B------:R-:W-:Y:S01]  /*0280*/  CS2R R20, SRZ ;  /* 0x0000000000147805 */ /* 0x000fe2000001ff00 */
[----:B------:R-:W-:Y:S01]  /*0290*/  IMAD.X R7, RZ, RZ, R7, P0 ;  /* 0x000000ffff077224 */ /* 0x000fe200000e0607 */
[----:B------:R-:W-:Y:S01]  /*02a0*/  ISETP.NE.U32.AND P0, PT, R0, -0x1, PT ;  /* 0xffffffff0000780c */ /* 0x000fe20003f05070 */
[----:B------:R-:W-:Y:S01]  /*02b0*/  IMAD.MOV.U32 R13, RZ, RZ, R19 ;  /* 0x000000ffff0d7224 */ /* 0x000fe200078e0013 */
[----:B------:R-:W-:Y:S01]  /*02c0*/  IADD3 R4, P1, PT, R8, UR6, RZ ;  /* 0x0000000608047c10 */ /* 0x000fe2000ff3e0ff */
[----:B------:R-:W-:Y:S01]  /*02d0*/  IMAD.MOV.U32 R0, RZ, RZ, R22 ;  /* 0x000000ffff007224 */ /* 0x000fe200078e0016 */
[----:B------:R-:W-:Y:S01]  /*02e0*/  ISETP.NE.AND.EX P0, PT, R19, -0x1, PT, P0 ;  /* 0xffffffff1300780c */ /* 0x000fe20003f05300 */
[----:B------:R-:W-:Y:S01]  /*02f0*/  IMAD.MOV.U32 R19, RZ, RZ, R25 ;  /* 0x000000ffff137224 */ /* 0x000fe200078e0019 */
[----:B------:R-:W-:-:S02]  /*0300*/  IADD3.X R5, PT, PT, R9, UR7, RZ, P1, !PT ;  /* 0x0000000709057c10 */ /* 0x000fc40008ffe4ff */
[----:B------:R-:W-:-:S03]  /*0310*/  IADD3 R2, P1, PT, R22, 0x1, RZ ;  /* 0x0000000116027810 */ /* 0x000fc60007f3e0ff */
[----:B------:R0:W-:Y:S02]  /*0320*/  STG.E.64 desc[UR24][R4.64], R6 ;  /* 0x0000000604007986 */ /* 0x0001e4000c101b18 */
[----:B------:R-:W-:Y:S01]  /*0330*/  IMAD.X R3, RZ, RZ, R25, P1 ;  /* 0x000000ffff037224 */ /* 0x000fe200008e0619 */
[----:B------:R-:W-:Y:S01]  /*0340*/  IADD3 R8, P1, PT, R8, UR8, RZ ;  /* 0x0000000808087c10 */ /* 0x000fe2000ff3e0ff */
[----:B------:R-:W-:Y:S02]  /*0350*/  IMAD.MOV.U32 R22, RZ, RZ, R2 ;  /* 0x000000ffff167224 */ /* 0x000fe400078e0002 */
[----:B------:R-:W-:Y:S01]  /*0360*/  IMAD.MOV.U32 R23, RZ, RZ, R3 ;  /* 0x000000ffff177224 */ /* 0x000fe200078e0003 */
[----:B------:R-:W-:-:S03]  /*0370*/  IADD3.X R9, PT, PT, R9, UR9, RZ, P1, !PT ;  /* 0x0000000909097c10 */ /* 0x000fc60008ffe4ff */
[----:B------:R-:W-:Y:S01]  /*0380*/  IMAD.MOV.U32 R25, RZ, RZ, R23 ;  /* 0x000000ffff197224 */ /* 0x000fe200078e0017 */
[----:B------:R-:W-:Y:S06]  /*0390*/  @!P0 BRA `(.L_x_1) ;  /* 0x0000000400788947 */ /* 0x000fec0003800000 */
[----:B------:R-:W-:Y:S01]  /*03a0*/  IMAD.U32 R10, RZ, RZ, UR17 ;  /* 0x00000011ff0a7e24 */ /* 0x000fe2000f8e00ff */
[----:B------:R-:W1:Y:S01]  /*03b0*/  LDCU UR14, c[0x0][0x3b8] ;  /* 0x00007700ff0e77ac */ /* 0x000e620008000800 */
[----:B------:R-:W-:Y:S02]  /*03c0*/  IMAD.U32 R11, RZ, RZ, UR18 ;  /* 0x00000012ff0b7e24 */ /* 0x000fe4000f8e00ff */
[----:B------:R-:W-:-:S06]  /*03d0*/  IMAD.WIDE.U32 R10, R18, 0x8, R10 ;  /* 0x00000008120a7825 */ /* 0x000fcc00078e000a */
[----:B------:R-:W2:Y:S01]  /*03e0*/  LDG.E.64.CONSTANT R10, desc[UR24][R10.64] ;  /* 0x000000180a0a7981 */ /* 0x000ea2000c1e9b00 */
[----:B-1----:R-:W-:-:S04]  /*03f0*/  IMAD R15, R13, UR14, RZ ;  /* 0x0000000e0d0f7c24 */ /* 0x002fc8000f8e02ff */
[C---:B------:R-:W-:Y:S02]  /*0400*/  IMAD R15, R12.reuse, UR23, R15 ;  /* 0x000000170c0f7c24 */ /* 0x040fe4000f8e020f */
[----:B--2---:R-:W-:-:S04]  /*0410*/  IMAD.WIDE.U32 R16, R12, UR14, R10 ;  /* 0x0000000e0c107c25 */ /* 0x004fc8000f8e000a */
[----:B------:R-:W-:Y:S01]  /*0420*/  IMAD.IADD R15, R17, 0x1, R15 ;  /* 0x00000001110f7824 */ /* 0x000fe200078e020f */
[----:B------:R-:W-:-:S04]  /*0430*/  LEA R14, P0, R16, UR10, 0x3 ;  /* 0x0000000a100e7c11 */ /* 0x000fc8000f8018ff */
[----:B------:R-:W-:-:S05]  /*0440*/  LEA.HI.X R15, R16, UR11, R15, 0x3, P0 ;  /* 0x0000000b100f7c11 */ /* 0x000fca00080f1c0f */
[----:B------:R-:W2:Y:S02]  /*0450*/  LDG.E.64 R16, desc[UR24][R14.64] ;  /* 0x000000180e107981 */ /* 0x000ea4000c1e1b00 */
[----:B--2---:R-:W-:-:S04]  /*0460*/  ISETP.NE.U32.AND P0, PT, R16, -0x1, PT ;  /* 0xffffffff1000780c */ /* 0x004fc80003f05070 */
[----:B------:R-:W-:-:S13]  /*0470*/  ISETP.NE.AND.EX P0, PT, R17, -0x1, PT, P0 ;  /* 0xffffffff1100780c */ /* 0x000fda0003f05300 */
[----:B------:R-:W-:Y:S05]  /*0480*/  @P0 BRA `(.L_x_2) ;  /* 0x0000000000740947 */ /* 0x000fea0003800000 */
[----:B------:R-:W-:Y:S01]  /*0490*/  IMAD.MOV.U32 R24, RZ, RZ, R14 ;  /* 0x000000ffff187224 */ /* 0x000fe200078e000e */
[----:B------:R-:W1:Y:S01]  /*04a0*/  LDCU UR14, c[0x0][0x3b8] ;  /* 0x00007700ff0e77ac */ /* 0x000e620008000800 */
[----:B------:R-:W-:-:S07]  /*04b0*/  IMAD.MOV.U32 R25, RZ, RZ, R15 ;  /* 0x000000ffff197224 */ /* 0x000fce00078e000f */
.L_x_3:
[C---:B------:R-:W-:Y:S01]  /*04c0*/  LEA R14, P0, R12.reuse, UR8, 0x3 ;  /* 0x000000080c0e7c11 */ /* 0x040fe2000f8018ff */
[----:B------:R-:W-:Y:S02]  /*04d0*/  IMAD.MOV.U32 R16, RZ, RZ, R24 ;  /* 0x000000ffff107224 */ /* 0x000fe400078e0018 */
[----:B------:R-:W-:Y:S01]  /*04e0*/  IMAD.MOV.U32 R17, RZ, RZ, R25 ;  /* 0x000000ffff117224 */ /* 0x000fe200078e0019 */
[----:B------:R-:W-:Y:S01]  /*04f0*/  LEA.HI.X R15, R12, UR9, R13, 0x3, P0 ;  /* 0x000000090c0f7c11 */ /* 0x000fe200080f1c0d */
[----:B------:R-:W-:Y:S02]  /*0500*/  IMAD.MOV.U32 R26, RZ, RZ, R0 ;  /* 0x000000ffff1a7224 */ /* 0x000fe400078e0000 */
[----:B------:R-:W-:-:S05]  /*0510*/  IMAD.MOV.U32 R27, RZ, RZ, R19 ;  /* 0x000000ffff1b7224 */ /* 0x000fca00078e0013 */
[----:B------:R2:W-:Y:S04]  /*0520*/  STG.E.64 desc[UR24][R16.64], R26 ;  /* 0x0000001a10007986 */ /* 0x0005e8000c101b18 */
[----:B------:R-:W3:Y:S01]  /*0530*/  LDG.E.64 R12, desc[UR24][R14.64] ;  /* 0x000000180e0c7981 */ /* 0x000ee2000c1e1b00 */
[----:B------:R-:W-:Y:S02]  /*0540*/  IMAD.MOV.U32 R23, RZ, RZ, R3 ;  /* 0x000000ffff177224 */ /* 0x000fe400078e0003 */
[----:B------:R-:W-:Y:S02]  /*0550*/  IMAD.MOV.U32 R22, RZ, RZ, R2 ;  /* 0x000000ffff167224 */ /* 0x000fe400078e0002 */
[----:B------:R-:W-:Y:S01]  /*0560*/  IMAD.MOV.U32 R25, RZ, RZ, R23 ;  /* 0x000000ffff197224 */ /* 0x000fe200078e0017 */
[----:B---3--:R-:W-:-:S04]  /*0570*/  ISETP.NE.U32.AND P0, PT, R12, -0x1, PT ;  /* 0xffffffff0c00780c */ /* 0x008fc80003f05070 */
[----:B------:R-:W-:-:S13]  /*0580*/  ISETP.NE.AND.EX P0, PT, R13, -0x1, PT, P0 ;  /* 0xffffffff0d00780c */ /* 0x000fda0003f05300 */
[----:B--2---:R-:W-:Y:S05]  /*0590*/  @!P0 BRA `(.L_x_1) ;  /* 0x0000000000f88947 */ /* 0x004fea0003800000 */
[----:B-1----:R-:W-:Y:S02]  /*05a0*/  IMAD R17, R13, UR14, RZ ;  /* 0x0000000e0d117c24 */ /* 0x002fe4000f8e02ff */
[----:B------:R-:W-:-:S04]  /*05b0*/  IMAD.WIDE.U32 R14, R12, UR14, R10 ;  /* 0x0000000e0c0e7c25 */ /* 0x000fc8000f8e000a */
[----:B------:R-:W-:Y:S01]  /*05c0*/  IMAD R17, R12, UR23, R17 ;  /* 0x000000170c117c24 */ /* 0x000fe2000f8e0211 */
[----:B------:R-:W-:-:S03]  /*05d0*/  LEA R24, P0, R14, UR10, 0x3 ;  /* 0x0000000a0e187c11 */ /* 0x000fc6000f8018ff */
[----:B------:R-:W-:-:S05]  /*05e0*/  IMAD.IADD R17, R15, 0x1, R17 ;  /* 0x000000010f117824 */ /* 0x000fca00078e0211 */
[----:B------:R-:W-:Y:S01]  /*05f0*/  LEA.HI.X R25, R14, UR11, R17, 0x3, P0 ;  /* 0x0000000b0e197c11 */ /* 0x000fe200080f1c11 */
[----:B------:R-:W-:-:S04]  /*0600*/  IMAD.MOV.U32 R14, RZ, RZ, R24 ;  /* 0x000000ffff0e7224 */ /* 0x000fc800078e0018 */
[----:B------:R-:W-:-:S05]  /*0610*/  IMAD.MOV.U32 R15, RZ, RZ, R25 ;  /* 0x000000ffff0f7224 */ /* 0x000fca00078e0019 */
[----:B------:R-:W2:Y:S02]  /*0620*/  LDG.E.64 R16, desc[UR24][R14.64] ;  /* 0x000000180e107981 */ /* 0x000ea4000c1e1b00 */
[----:B--2---:R-:W-:-:S04]  /*0630*/  ISETP.NE.U32.AND P0, PT, R16, -0x1, PT ;  /* 0xffffffff1000780c */ /* 0x004fc80003f05070 */
[----:B------:R-:W-:-:S13]  /*0640*/  ISETP.NE.AND.EX P0, PT, R17, -0x1, PT, P0 ;  /* 0xffffffff1100780c */ /* 0x000fda0003f05300 */
[----:B------:R-:W-:Y:S05]  /*0650*/  @!P0 BRA `(.L_x_3) ;  /* 0xfffffffc00988947 */ /* 0x000fea000383ffff */
.L_x_2:
[----:B------:R-:W-:-:S04]  /*0660*/  LEA R28, P0, R12, UR6, 0x3 ;  /* 0x000000060c1c7c11 */ /* 0x000fc8000f8018ff */
[----:B------:R-:W-:Y:S02]  /*0670*/  LEA.HI.X R29, R12, UR7, R13, 0x3, P0 ;  /* 0x000000070c1d7c11 */ /* 0x000fe400080f1c0d */
[----:B------:R-:W-:-:S03]  /*0680*/  LEA R26, P0, R16, UR6, 0x3 ;  /* 0x00000006101a7c11 */ /* 0x000fc6000f8018ff */
[----:B------:R-:W2:Y:S01]  /*0690*/  LDG.E.64 R14, desc[UR24][R28.64] ;  /* 0x000000181c0e7981 */ /* 0x000ea2000c1e1b00 */
[----:B------:R-:W-:-:S05]  /*06a0*/  LEA.HI.X R27, R16, UR7, R17, 0x3, P0 ;  /* 0x00000007101b7c11 */ /* 0x000fca00080f1c11 */
[----:B------:R-:W3:Y:S01]  /*06b0*/  LDG.E.64 R20, desc[UR24][R26.64] ;  /* 0x000000181a147981 */ /* 0x000ee2000c1e1b00 */
[----:B------:R-:W-:Y:S01]  /*06c0*/  IMAD.MOV.U32 R25, RZ, RZ, R23 ;  /* 0x000000ffff197224 */ /* 0x000fe200078e0017 */
[----:B--2---:R-:W-:-:S05]  /*06d0*/  IADD3 R14, P0, PT, R14, 0x1, RZ ;  /* 0x000000010e0e7810 */ /* 0x004fca0007f1e0ff */
[----:B------:R-:W-:Y:S01]  /*06e0*/  IMAD.X R15, RZ, RZ, R15, P0 ;  /* 0x000000ffff0f7224 */ /* 0x000fe200000e060f */
[----:B---3--:R-:W-:-:S04]  /*06f0*/  ISETP.NE.U32.AND P0, PT, R14, R20, PT ;  /* 0x000000140e00720c */ /* 0x008fc80003f05070 */
[----:B------:R-:W-:Y:S01]  /*0700*/  ISETP.NE.AND.EX P0, PT, R15, R21, PT, P0 ;  /* 0x000000150f00720c */ /* 0x000fe20003f05300 */
[----:B------:R-:W-:Y:S02]  /*0710*/  IMAD.MOV.U32 R20, RZ, RZ, R16 ;  /* 0x000000ffff147224 */ /* 0x000fe400078e0010 */
[----:B------:R-:W-:-:S10]  /*0720*/  IMAD.MOV.U32 R21, RZ, RZ, R17 ;  /* 0x000000ffff157224 */ /* 0x000fd400078e0011 */
[----:B------:R-:W-:Y:S05]  /*0730*/  @!P0 BRA `(.L_x_1) ;  /* 0x0000000000908947 */ /* 0x000fea0003800000 */
[C---:B------:R-:W-:Y:S01]  /*0740*/  IMAD.SHL.U32 R24, R16.reuse, 0x8, RZ ;  /* 0x0000000810187824 */ /* 0x040fe200078e00ff */
[----:B------:R-:W-:Y:S01]  /*0750*/  SHF.L.U64.HI R25, R16, 0x3, R17 ;  /* 0x0000000310197819 */ /* 0x000fe20000010211 */
[----:B------:R1:W-:Y:S01]  /*0760*/  STG.E.64 desc[UR24][R4.64+0x8], R14 ;  /* 0x0000080e04007986 */ /* 0x0003e2000c101b18 */
[----:B------:R-:W2:Y:S02]  /*0770*/  LDCU UR14, c[0x0][0x3b8] ;  /* 0x00007700ff0e77ac */ /* 0x000ea40008000800 */
[----:B------:R-:W-:-:S04]  /*0780*/  IADD3 R22, P0, PT, R24, UR8, RZ ;  /* 0x0000000818167c10 */ /* 0x000fc8000ff1e0ff */
[----:B------:R-:W-:-:S05]  /*0790*/  IADD3.X R23, PT, PT, R25, UR9, RZ, P0, !PT ;  /* 0x0000000919177c10 */ /* 0x000fca00087fe4ff */
[----:B------:R-:W3:Y:S01]  /*07a0*/  LDG.E.64 R20, desc[UR24][R22.64] ;  /* 0x0000001816147981 */ /* 0x000ee2000c1e1b00 */
[----:B------:R-:W-:-:S04]  /*07b0*/  IADD3 R24, P0, PT, R24, UR4, RZ ;  /* 0x0000000418187c10 */ /* 0x000fc8000ff1e0ff */
[----:B------:R-:W-:Y:S02]  /*07c0*/  IADD3.X R25, PT, PT, R25, UR5, RZ, P0, !PT ;  /* 0x0000000519197c10 */ /* 0x000fe400087fe4ff */
[C---:B------:R-:W-:Y:S01]  /*07d0*/  LEA R26, P0, R0.reuse, UR4, 0x3 ;  /* 0x00000004001a7c11 */ /* 0x040fe2000f8018ff */
[----:B---3--:R1:W-:Y:S04]  /*07e0*/  STG.E.64 desc[UR24][R8.64+0x8], R20 ;  /* 0x0000081408007986 */ /* 0x0083e8000c101b18 */
[----:B------:R-:W3:Y:S01]  /*07f0*/  LDG.E.64 R24, desc[UR24][R24.64] ;  /* 0x0000001818187981 */ /* 0x000ee2000c1e1b00 */
[----:B------:R-:W-:-:S05]  /*0800*/  LEA.HI.X R27, R0, UR5, R19, 0x3, P0 ;  /* 0x00000005001b7c11 */ /* 0x000fca00080f1c13 */
[----:B--23--:R1:W-:Y:S02]  /*0810*/  STG.E.64 desc[UR24][R26.64+0x8], R24 ;  /* 0x000008181a007986 */ /* 0x00c3e4000c101b18 */
.L_x_5:
[----:B01----:R-:W-:Y:S02]  /*0820*/  IMAD R5, R13, UR14, RZ ;  /* 0x0000000e0d057c24 */ /* 0x003fe4000f8e02ff */
[----:B------:R-:W-:-:S04]  /*0830*/  IMAD.WIDE.U32 R14, R12, UR14, R10 ;  /* 0x0000000e0c0e7c25 */ /* 0x000fc8000f8e000a */
[----:B------:R-:W-:Y:S01]  /*0840*/  IMAD R5, R12, UR23, R5 ;  /* 0x000000170c057c24 */ /* 0x000fe2000f8e0205 */
[----:B------:R-:W-:-:S03]  /*0850*/  LEA R4, P0, R14, UR10, 0x3 ;  /* 0x0000000a0e047c11 */ /* 0x000fc6000f8018ff */
[----:B------:R-:W-:-:S05]  /*0860*/  IMAD.IADD R5, R15, 0x1, R5 ;  /* 0x000000010f057824 */ /* 0x000fca00078e0205 */
[----:B------:R-:W-:-:S05]  /*0870*/  LEA.HI.X R5, R14, UR11, R5, 0x3, P0 ;  /* 0x0000000b0e057c11 */ /* 0x000fca00080f1c05 */
[----:B------:R-:W2:Y:S02]  /*0880*/  LDG.E.64 R14, desc[UR24][R4.64] ;  /* 0x00000018040e7981 */ /* 0x000ea4000c1e1b00 */
[----:B--2---:R-:W-:-:S04]  /*0890*/  ISETP.NE.U32.AND P0, PT, R14, R16, PT ;  /* 0x000000100e00720c */ /* 0x004fc80003f05070 */
[----:B------:R-:W-:-:S13]  /*08a0*/  ISETP.NE.AND.EX P0, PT, R15, R17, PT, P0 ;  /* 0x000000110f00720c */ /* 0x000fda0003f05300 */
[----:B------:R-:W-:Y:S05]  /*08b0*/  @P0 BRA `(.L_x_4) ;  /* 0x00000000001c0947 */ /* 0x000fea0003800000 */
[C---:B------:R-:W-:Y:S01]  /*08c0*/  LEA R14, P0, R12.reuse, UR8, 0x3 ;  /* 0x000000080c0e7c11 */ /* 0x040fe2000f8018ff */
[----:B------:R2:W-:Y:S03]  /*08d0*/  STG.E.64 desc[UR24][R4.64], R2 ;  /* 0x0000000204007986 */ /* 0x0005e6000c101b18 */
[----:B------:R-:W-:-:S05]  /*08e0*/  LEA.HI.X R15, R12, UR9, R13, 0x3, P0 ;  /* 0x000000090c0f7c11 */ /* 0x000fca00080f1c0d */
[----:B------:R-:W3:Y:S02]  /*08f0*/  LDG.E.64 R12, desc[UR24][R14.64] ;  /* 0x000000180e0c7981 */ /* 0x000ee4000c1e1b00 */
[----:B---3--:R-:W-:-:S04]  /*0900*/  ISETP.NE.U32.AND P0, PT, R12, -0x1, PT ;  /* 0xffffffff0c00780c */ /* 0x008fc80003f05070 */
[----:B------:R-:W-:-:S13]  /*0910*/  ISETP.NE.AND.EX P0, PT, R13, -0x1, PT, P0 ;  /* 0xffffffff0d00780c */ /* 0x000fda0003f05300 */
[----:B--2---:R-:W-:Y:S05]  /*0920*/  @P0 BRA `(.L_x_5) ;  /* 0xfffffffc00bc0947 */ /* 0x004fea000383ffff */
.L_x_4:
[----:B------:R0:W-:Y:S01]  /*0930*/  STG.E.64 desc[UR24][R22.64], R2 ;  /* 0x0000000216007986 */ /* 0x0001e2000c101b18 */
[----:B------:R-:W-:Y:S02]  /*0940*/  IMAD.MOV.U32 R20, RZ, RZ, R2 ;  /* 0x000000ffff147224 */ /* 0x000fe400078e0002 */
[----:B------:R-:W-:Y:S01]  /*0950*/  IMAD.MOV.U32 R21, RZ, RZ, R3 ;  /* 0x000000ffff157224 */ /* 0x000fe200078e0003 */
[----:B0-----:R-:W-:-:S05]  /*0960*/  IADD3 R22, P0, PT, R0, 0x2, RZ ;  /* 0x0000000200167810 */ /* 0x001fca0007f1e0ff */
[----:B------:R-:W-:-:S08]  /*0970*/  IMAD.X R25, RZ, RZ, R19, P0 ;  /* 0x000000ffff197224 */ /* 0x000fd000000e0613 */
.L_x_1:
[----:B------:R-:W-:Y:S01]  /*0980*/  ISETP.NE.U32.AND P0, PT, R0, -0x1, PT ;  /* 0xffffffff0000780c */ /* 0x000fe20003f05070 */
[----:B------:R2:W-:Y:S01]  /*0990*/  STG.E.64 desc[UR24][R8.64], R20 ;  /* 0x0000001408007986 */ /* 0x0005e2000c101b18 */
[----:B------:R-:W-:Y:S02]  /*09a0*/  IMAD.MOV.U32 R2, RZ, RZ, -0x1 ;  /* 0xffffffffff027424 */ /* 0x000fe400078e00ff */
[----:B------:R-:W-:Y:S01]  /*09b0*/  ISETP.NE.AND.EX P0, PT, R19, -0x1, PT, P0 ;  /* 0xffffffff1300780c */ /* 0x000fe20003f05300 */
[----:B------:R-:W-:-:S12]  /*09c0*/  IMAD.MOV.U32 R3, RZ, RZ, -0x1 ;  /* 0xffffffffff037424 */ /* 0x000fd800078e00ff */
[----:B--2---:R-:W-:Y:S05]  /*09d0*/  @!P0 BRA `(.L_x_6) ;  /* 0x0000000000708947 */ /* 0x004fea0003800000 */
[----:B0-----:R-:W-:Y:S02]  /*09e0*/  IMAD.MOV.U32 R4, RZ, RZ, R0 ;  /* 0x000000ffff047224 */ /* 0x001fe400078e0000 */
[----:B------:R-:W-:-:S07]  /*09f0*/  IMAD.MOV.U32 R5, RZ, RZ, R19 ;  /* 0x000000ffff057224 */ /* 0x000fce00078e0013 */
.L_x_9:
[C---:B------:R-:W-:Y:S01]  /*0a00*/  IMAD.SHL.U32 R8, R4.reuse, 0x8, RZ ;  /* 0x0000000804087824 */ /* 0x040fe200078e00ff */
[----:B------:R-:W-:-:S04]  /*0a10*/  SHF.L.U64.HI R9, R4, 0x3, R5 ;  /* 0x0000000304097819 */ /* 0x000fc80000010205 */
[----:B------:R-:W-:-:S04]  /*0a20*/  IADD3 R4, P0, PT, R8, UR6, RZ ;  /* 0x0000000608047c10 */ /* 0x000fc8000ff1e0ff */
[----:B------:R-:W-:-:S06]  /*0a30*/  IADD3.X R5, PT, PT, R9, UR7, RZ, P0, !PT ;  /* 0x0000000709057c10 */ /* 0x000fcc00087fe4ff */
[----:B------:R-:W2:Y:S02]  /*0a40*/  LDG.E.64 R4, desc[UR24][R4.64] ;  /* 0x0000001804047981 */ /* 0x000ea4000c1e1b00 */
[----:B--2---:R-:W-:-:S04]  /*0a50*/  ISETP.GE.U32.AND P0, PT, R4, 0x1, PT ;  /* 0x000000010400780c */ /* 0x004fc80003f06070 */
[----:B------:R-:W-:-:S13]  /*0a60*/  ISETP.GE.AND.EX P0, PT, R5, RZ, PT, P0 ;  /* 0x000000ff0500720c */ /* 0x000fda0003f06300 */
[----:B------:R-:W-:Y:S05]  /*0a70*/  @!P0 BRA `(.L_x_7) ;  /* 0x0000000000148947 */ /* 0x000fea0003800000 */
[----:B------:R-:W-:-:S04]  /*0a80*/  IADD3 R4, P0, PT, R8, UR4, RZ ;  /* 0x0000000408047c10 */ /* 0x000fc8000ff1e0ff */
[----:B------:R-:W-:-:S06]  /*0a90*/  IADD3.X R5, PT, PT, R9, UR5, RZ, P0, !PT ;  /* 0x0000000509057c10 */ /* 0x000fcc00087fe4ff */
[----:B------:R-:W2:Y:S02]  /*0aa0*/  LDG.E.64 R4, desc[UR24][R4.64] ;  /* 0x0000001804047981 */ /* 0x000ea4000c1e1b00 */
[----:B--2---:R-:W-:-:S13]  /*0ab0*/  ISETP.GE.AND P0, PT, R5, RZ, PT ;  /* 0x000000ff0500720c */ /* 0x004fda0003f06270 */
[----:B------:R-:W-:Y:S05]  /*0ac0*/  @P0 BRA `(.L_x_8) ;  /* 0x00000000001c0947 */ /* 0x000fea0003800000 */
.L_x_7:
[----:B------:R-:W-:-:S04]  /*0ad0*/  IADD3 R4, P0, PT, R8, UR8, RZ ;  /* 0x0000000808047c10 */ /* 0x000fc8000ff1e0ff */
[----:B------:R-:W-:-:S06]  /*0ae0*/  IADD3.X R5, PT, PT, R9, UR9, RZ, P0, !PT ;  /* 0x0000000909057c10 */ /* 0x000fcc00087fe4ff */
[----:B------:R-:W2:Y:S02]  /*0af0*/  LDG.E.64 R4, desc[UR24][R4.64] ;  /* 0x0000001804047981 */ /* 0x000ea4000c1e1b00 */
[----:B--2---:R-:W-:-:S04]  /*0b00*/  ISETP.NE.U32.AND P0, PT, R4, -0x1, PT ;  /* 0xffffffff0400780c */ /* 0x004fc80003f05070 */
[----:B------:R-:W-:-:S13]  /*0b10*/  ISETP.NE.AND.EX P0, PT, R5, -0x1, PT, P0 ;  /* 0xffffffff0500780c */ /* 0x000fda0003f05300 */
[----:B------:R-:W-:Y:S05]  /*0b20*/  @P0 BRA `(.L_x_9) ;  /* 0xfffffffc00b40947 */ /* 0x000fea000383ffff */
[----:B------:R-:W-:Y:S05]  /*0b30*/  BRA `(.L_x_6) ;  /* 0x0000000000187947 */ /* 0x000fea0003800000 */
.L_x_8:
[----:B------:R-:W-:-:S04]  /*0b40*/  ISETP.GE.U32.AND P0, PT, R4, UR12, PT ;  /* 0x0000000c04007c0c */ /* 0x000fc8000bf06070 */
[----:B------:R-:W-:-:S13]  /*0b50*/  ISETP.GE.AND.EX P0, PT, R5, UR13, PT, P0 ;  /* 0x0000000d05007c0c */ /* 0x000fda000bf06300 */
[----:B------:R-:W-:Y:S05]  /*0b60*/  @P0 BRA `(.L_x_6) ;  /* 0x00000000000c0947 */ /* 0x000fea0003800000 */
[----:B------:R-:W-:-:S04]  /*0b70*/  LEA R2, P0, R4, UR17, 0x3 ;  /* 0x0000001104027c11 */ /* 0x000fc8000f8018ff */
[----:B------:R-:W-:-:S06]  /*0b80*/  LEA.HI.X R3, R4, UR18, R5, 0x3, P0 ;  /* 0x0000001204037c11 */ /* 0x000fcc00080f1c05 */
[----:B------:R-:W5:Y:S03]  /*0b90*/  LDG.E.64.CONSTANT R2, desc[UR24][R2.64+0x8] ;  /* 0x0000081802027981 */ /* 0x000f66000c1e9b00 */
.L_x_6:
[----:B------:R-:W2:Y:S01]  /*0ba0*/  LDC.64 R10, c[0x0][0x388] ;  /* 0x0000e200ff0a7b82 */ /* 0x000ea20000000a00 */
[----:B0-----:R-:W-:-:S05]  /*0bb0*/  IADD3 R5, P0, PT, R18, UR21, RZ ;  /* 0x0000001512057c10 */ /* 0x001fca000ff1e0ff */
[----:B------:R-:W-:Y:S01]  /*0bc0*/  IMAD.X R8, RZ, RZ, UR27, P0 ;  /* 0x0000001bff087e24 */ /* 0x000fe200080e06ff */
[----:B--2---:R-:W-:-:S04]  /*0bd0*/  LEA R4, P0, R5, R10, 0x3 ;  /* 0x0000000a05047211 */ /* 0x004fc800078018ff */
[----:B------:R-:W-:Y:S02]  /*0be0*/  LEA.HI.X R5, R5, R11, R8, 0x3, P0 ;  /* 0x0000000b05057211 */ /* 0x000fe400000f1c08 */
[----:B------:R-:W-:-:S03]  /*0bf0*/  ISETP.NE.U32.AND P0, PT, R0, -0x1, PT ;  /* 0xffffffff0000780c */ /* 0x000fc60003f05070 */
[----:B-----5:R0:W-:Y:S01]  /*0c00*/  STG.E.64 desc[UR24][R4.64], R2 ;  /* 0x0000000204007986 */ /* 0x0201e2000c101b18 */
[----:B------:R-:W-:-:S13]  /*0c10*/  ISETP.NE.AND.EX P0, PT, R19, -0x1, PT, P0 ;  /* 0xffffffff1300780c */ /* 0x000fda0003f05300 */
[----:B0-----:R-:W-:Y:S05]  /*0c20*/  @!P0 BRA `(.L_x_10) ;  /* 0x00000000004c8947 */ /* 0x001fea0003800000 */
[----:B------:R-:W-:Y:S02]  /*0c30*/  IMAD.MOV.U32 R4, RZ, RZ, R0 ;  /* 0x000000ffff047224 */ /* 0x000fe400078e0000 */
[----:B------:R-:W-:-:S07]  /*0c40*/  IMAD.MOV.U32 R5, RZ, RZ, R19 ;  /* 0x000000ffff057224 */ /* 0x000fce00078e0013 */
.L_x_11:
[C---:B------:R-:W-:Y:S01]  /*0c50*/  IMAD.SHL.U32 R10, R4.reuse, 0x8, RZ ;  /* 0x00000008040a7824 */ /* 0x040fe200078e00ff */
[----:B------:R-:W-:-:S04]  /*0c60*/  SHF.L.U64.HI R5, R4, 0x3, R5 ;  /* 0x0000000304057819 */ /* 0x000fc80000010205 */
[----:B------:R-:W-:-:S04]  /*0c70*/  IADD3 R8, P0, PT, R10, UR4, RZ ;  /* 0x000000040a087c10 */ /* 0x000fc8000ff1e0ff */
[----:B------:R-:W-:-:S05]  /*0c80*/  IADD3.X R9, PT, PT, R5, UR5, RZ, P0, !PT ;  /* 0x0000000505097c10 */ /* 0x000fca00087fe4ff */
[----:B------:R-:W2:Y:S02]  /*0c90*/  LDG.E.64 R2, desc[UR24][R8.64] ;  /* 0x0000001808027981 */ /* 0x000ea4000c1e1b00 */
[----:B--2---:R-:W-:-:S04]  /*0ca0*/  ISETP.GE.U32.AND P0, PT, R2, R18, PT ;  /* 0x000000120200720c */ /* 0x004fc80003f06070 */
[----:B------:R-:W-:-:S13]  /*0cb0*/  ISETP.GE.AND.EX P0, PT, R3, RZ, PT, P0 ;  /* 0x000000ff0300720c */ /* 0x000fda0003f06300 */
[----:B------:R-:W-:Y:S05]  /*0cc0*/  @P0 BRA `(.L_x_10) ;  /* 0x0000000000240947 */ /* 0x000fea0003800000 */
[----:B------:R-:W-:Y:S01]  /*0cd0*/  IADD3 R4, P0, PT, R10, UR8, RZ ;  /* 0x000000080a047c10 */ /* 0x000fe2000ff1e0ff */
[----:B------:R-:W-:Y:S02]  /*0ce0*/  IMAD.MOV.U32 R2, RZ, RZ, R18 ;  /* 0x000000ffff027224 */ /* 0x000fe400078e0012 */
[----:B------:R-:W-:Y:S01]  /*0cf0*/  IMAD.MOV.U32 R3, RZ, RZ, RZ ;  /* 0x000000ffff037224 */ /* 0x000fe200078e00ff */
[----:B------:R-:W-:-:S04]  /*0d00*/  IADD3.X R5, PT, PT, R5, UR9, RZ, P0, !PT ;  /* 0x0000000905057c10 */ /* 0x000fc800087fe4ff */
[----:B------:R0:W-:Y:S04]  /*0d10*/  STG.E.64 desc[UR24][R8.64], R2 ;  /* 0x0000000208007986 */ /* 0x0001e8000c101b18 */
[----:B------:R-:W2:Y:S02]  /*0d20*/  LDG.E.64 R4, desc[UR24][R4.64] ;  /* 0x0000001804047981 */ /* 0x000ea4000c1e1b00 */
[----:B--2---:R-:W-:-:S04]  /*0d30*/  ISETP.NE.U32.AND P0, PT, R4, -0x1, PT ;  /* 0xffffffff0400780c */ /* 0x004fc80003f05070 */
[----:B------:R-:W-:-:S13]  /*0d40*/  ISETP.NE.AND.EX P0, PT, R5, -0x1, PT, P0 ;  /* 0xffffffff0500780c */ /* 0x000fda0003f05300 */
[----:B0-----:R-:W-:Y:S05]  /*0d50*/  @P0 BRA `(.L_x_11) ;  /* 0xfffffffc00bc0947 */ /* 0x001fea000383ffff */
.L_x_10:
[----:B-1----:R-:W0:Y:S01]  /*0d60*/  LDCU UR14, c[0x0][0x3b4] ;  /* 0x00007680ff0e77ac */ /* 0x002e220008000800 */
[----:B------:R-:W-:-:S05]  /*0d70*/  VIADD R18, R18, 0x1 ;  /* 0x0000000112127836 */ /* 0x000fca0000000000 */
[----:B0-----:R-:W-:-:S13]  /*0d80*/  ISETP.NE.AND P0, PT, R18, UR14, PT ;  /* 0x0000000e12007c0c */ /* 0x001fda000bf05270 */
[----:B------:R-:W-:Y:S05]  /*0d90*/  @P0 BRA `(.L_x_12) ;  /* 0xfffffff400280947 */ /* 0x000fea000383ffff */
[----:B------:R-:W-:Y:S05]  /*0da0*/  EXIT ;  /* 0x000000000000794d */ /* 0x000fea0003800000 */
.L_x_0:
[----:B------:R-:W-:Y:S02]  /*0db0*/  IMAD.U32 R2, RZ, RZ, UR6 ;  /* 0x00000006ff027e24 */ /* 0x000fe4000f8e00ff */
[----:B------:R-:W-:-:S06]  /*0dc0*/  IMAD.U32 R3, RZ, RZ, UR7 ;  /* 0x00000007ff037e24 */ /* 0x000fcc000f8e00ff */
[----:B0-----:R-:W5:Y:S01]  /*0dd0*/  LDG.E.64 R2, desc[UR24][R2.64] ;  /* 0x0000001802027981 */ /* 0x001f62000c1e1b00 */
[----:B------:R-:W-:Y:S01]  /*0de0*/  UIADD3 URZ, UP0, UPT, UR10, 0x40, URZ ;  /* 0x000000400aff7890 */ /* 0x000fe2000ff1e0ff */
[----:B------:R-:W-:Y:S01]  /*0df0*/  IMAD.MOV.U32 R0, RZ, RZ, RZ ;  /* 0x000000ffff007224 */ /* 0x000fe200078e00ff */
[----:B------:R-:W-:Y:S01]  /*0e00*/  ULOP3.LUT UR17, UR20, 0xf, URZ, 0xc0, !UPT ;  /* 0x0000000f14117892 */ /* 0x000fe2000f8ec0ff */
[----:B------:R-:W-:Y:S01]  /*0e10*/  IMAD.MOV.U32 R17, RZ, RZ, RZ ;  /* 0x000000ffff117224 */ /* 0x000fe200078e00ff */
[----:B------:R-:W-:Y:S01]  /*0e20*/  ULOP3.LUT UR22, UR20, 0x7, URZ, 0xc0, !UPT ;  /* 0x0000000714167892 */ /* 0x000fe2000f8ec0ff */
[----:B------:R-:W-:Y:S01]  /*0e30*/  IMAD.MOV.U32 R20, RZ, RZ, 0x1 ;  /* 0x00000001ff147424 */ /* 0x000fe200078e00ff */
[----:B------:R-:W-:Y:S01]  /*0e40*/  ULOP3.LUT UR5, UR20, 0x3, URZ, 0xc0, !UPT ;  /* 0x0000000314057892 */ /* 0x000fe2000f8ec0ff */
[----:B------:R-:W-:Y:S01]  /*0e50*/  IMAD.MOV.U32 R23, RZ, RZ, RZ ;  /* 0x000000ffff177224 */ /* 0x000fe200078e00ff */
[----:B------:R-:W-:Y:S01]  /*0e60*/  UIADD3.X UR20, UPT, UPT, URZ, UR11, URZ, UP0, !UPT ;  /* 0x0000000bff147290 */ /* 0x000fe200087fe4ff */
[----:B------:R-:W-:-:S11]  /*0e70*/  UMOV UR4, URZ ;  /* 0x000000ff00047c82 */ /* 0x000fd60008000000 */
.L_x_29:
[----:B-----5:R-:W-:Y:S01]  /*0e80*/  IADD3 R2, P0, PT, R2, 0x1, RZ ;  /* 0x0000000102027810 */ /* 0x020fe20007f1e0ff */
[----:B------:R-:W-:Y:S01]  /*0e90*/  IMAD.MOV.U32 R10, RZ, RZ, R0 ;  /* 0x000000ffff0a7224 */ /* 0x000fe200078e0000 */
[----:B0-----:R-:W-:Y:S01]  /*0ea0*/  LEA R4, P1, R20, UR6, 0x3 ;  /* 0x0000000614047c11 */ /* 0x001fe2000f8218ff */
[----:B------:R-:W-:Y:S02]  /*0eb0*/  IMAD.MOV.U32 R11, RZ, RZ, R17 ;  /* 0x000000ffff0b7224 */ /* 0x000fe400078e0011 */
[----:B------:R-:W-:Y:S01]  /*0ec0*/  IMAD.X R3, RZ, RZ, R3, P0 ;  /* 0x000000ffff037224 */ /* 0x000fe200000e0603 */
[----:B------:R-:W-:Y:S01]  /*0ed0*/  ISETP.NE.U32.AND P0, PT, R0, -0x1, PT ;  /* 0xffffffff0000780c */ /* 0x000fe20003f05070 */
[----:B------:R-:W-:Y:S01]  /*0ee0*/  IMAD.MOV.U32 R0, RZ, RZ, R20 ;  /* 0x000000ffff007224 */ /* 0x000fe200078e0014 */
[C-C-:B------:R-:W-:Y:S01]  /*0ef0*/  LEA.HI.X R5, R20.reuse, UR7, R23.reuse, 0x3, P1 ;  /* 0x0000000714057c11 */ /* 0x140fe200088f1c17 */
[----:B------:R-:W-:Y:S01]  /*0f00*/  IMAD.MOV.U32 R16, RZ, RZ, RZ ;  /* 0x000000ffff107224 */ /* 0x000fe200078e00ff */
[----:B------:R-:W-:Y:S01]  /*0f10*/  ISETP.NE.AND.EX P0, PT, R17, -0x1, PT, P0 ;  /* 0xffffffff1100780c */ /* 0x000fe20003f05300 */
[----:B------:R-:W-:Y:S01]  /*0f20*/  IMAD.MOV.U32 R17, RZ, RZ, R23 ;  /* 0x000000ffff117224 */ /* 0x000fe200078e0017 */
[----:B------:R-:W-:Y:S01]  /*0f30*/  IADD3 R6, P1, PT, R20, 0x1, RZ ;  /* 0x0000000114067810 */ /* 0x000fe20007f3e0ff */
[----:B------:R0:W-:Y:S01]  /*0f40*/  STG.E.64 desc[UR24][R4.64], R2 ;  /* 0x0000000204007986 */ /* 0x0001e2000c101b18 */
[----:B------:R-:W-:-:S03]  /*0f50*/  IMAD.MOV.U32 R21, RZ, RZ, RZ ;  /* 0x000000ffff157224 */ /* 0x000fc600078e00ff */
[----:B------:R-:W-:Y:S02]  /*0f60*/  IMAD.X R7, RZ, RZ, R23, P1 ;  /* 0x000000ffff077224 */ /* 0x000fe400008e0617 */
[----:B------:R-:W-:Y:S02]  /*0f70*/  IMAD.MOV.U32 R20, RZ, RZ, R6 ;  /* 0x000000ffff147224 */ /* 0x000fe400078e0006 */
[----:B------:R-:W-:Y:S02]  /*0f80*/  IMAD.MOV.U32 R23, RZ, RZ, R7 ;  /* 0x000000ffff177224 */ /* 0x000fe400078e0007 */
[----:B------:R-:W-:Y:S05]  /*0f90*/  @!P0 BRA `(.L_x_13) ;  /* 0x0000000c00d48947 */ /* 0x000fea0003800000 */
[----:B------:R-:W1:Y:S01]  /*0fa0*/  LDCU.64 UR12, c[0x0][0x380] ;  /* 0x00007000ff0c77ac */ /* 0x000e620008000a00 */
[----:B------:R-:W-:Y:S01]  /*0fb0*/  USHF.R.S32.HI UR14, URZ, 0x1f, UR21 ;  /* 0x0000001fff0e7899 */ /* 0x000fe20008011415 */
[----:B------:R-:W2:Y:S01]  /*0fc0*/  LDCU UR15, c[0x0][0x3b8] ;  /* 0x00007700ff0f77ac */ /* 0x000ea20008000800 */
[----:B-1----:R-:W-:-:S04]  /*0fd0*/  ULEA UR12, UP0, UR21, UR12, 0x3 ;  /* 0x0000000c150c7291 */ /* 0x002fc8000f8018ff */
[----:B------:R-:W-:-:S04]  /*0fe0*/  ULEA.HI.X UR13, UR21, UR13, UR14, 0x3, UP0 ;  /* 0x0000000d150d7291 */ /* 0x000fc800080f1c0e */
[----:B------:R-:W-:-:S06]  /*0ff0*/  UIMAD.WIDE.U32 UR12, UR4, 0x8, UR12 ;  /* 0x00000008040c78a5 */ /* 0x000fcc000f8e000c */
[----:B------:R-:W-:Y:S02]  /*1000*/  IMAD.U32 R8, RZ, RZ, UR12 ;  /* 0x0000000cff087e24 */ /* 0x000fe4000f8e00ff */
[----:B------:R-:W-:-:S06]  /*1010*/  IMAD.U32 R9, RZ, RZ, UR13 ;  /* 0x0000000dff097e24 */ /* 0x000fcc000f8e00ff */
[----:B--2---:R-:W5:Y:S02]  /*1020*/  LDG.E.64.CONSTANT R8, desc[UR24][R8.64] ;  /* 0x0000001808087981 */ /* 0x004f64000c1e9b00 */
.L_x_15:
[----:B------:R-:W-:Y:S02]  /*1030*/  IMAD R15, R11, UR15, RZ ;  /* 0x0000000f0b0f7c24 */ /* 0x000fe4000f8e02ff */
[----:B-----5:R-:W-:-:S04]  /*1040*/  IMAD.WIDE.U32 R12, R10, UR15, R8 ;  /* 0x0000000f0a0c7c25 */ /* 0x020fc8000f8e0008 */
[----:B------:R-:W-:Y:S01]  /*1050*/  IMAD R15, R10, UR23, R15 ;  /* 0x000000170a0f7c24 */ /* 0x000fe2000f8e020f */
[----:B------:R-:W-:-:S03]  /*1060*/  LEA R14, P0, R12, UR10, 0x3 ;  /* 0x0000000a0c0e7c11 */ /* 0x000fc6000f8018ff */
[----:B------:R-:W-:-:S05]  /*1070*/  IMAD.IADD R13, R13, 0x1, R15 ;  /* 0x000000010d0d7824 */ /* 0x000fca00078e020f */
[----:B------:R-:W-:-:S05]  /*1080*/  LEA.HI.X R15, R12, UR11, R13, 0x3, P0 ;  /* 0x0000000b0c0f7c11 */ /* 0x000fca00080f1c0d */
[----:B------:R-:W2:Y:S02]  /*1090*/  LDG.E.64 R12, desc[UR24][R14.64] ;  /* 0x000000180e0c7981 */ /* 0x000ea4000c1e1b00 */
[----:B--2---:R-:W-:-:S04]  /*10a0*/  ISETP.NE.U32.AND P0, PT, R12, -0x1, PT ;  /* 0xffffffff0c00780c */ /* 0x004fc80003f05070 */
[----:B------:R-:W-:-:S13]  /*10b0*/  ISETP.NE.AND.EX P0, PT, R13, -0x1, PT, P0 ;  /* 0xffffffff0d00780c */ /* 0x000fda0003f05300 */
[----:B------:R-:W-:Y:S05]  /*10c0*/  @P0 BRA `(.L_x_14) ;  /* 0x0000000000300947 */ /* 0x000fea0003800000 */
[C---:B------:R-:W-:Y:S01]  /*10d0*/  LEA R18, P0, R10.reuse, UR8, 0x3 ;  /* 0x000000080a127c11 */ /* 0x040fe2000f8018ff */
[----:B------:R-:W-:Y:S02]  /*10e0*/  IMAD.MOV.U32 R12, RZ, RZ, R0 ;  /* 0x000000ffff0c7224 */ /* 0x000fe400078e0000 */
[----:B------:R-:W-:Y:S01]  /*10f0*/  IMAD.MOV.U32 R13, RZ, RZ, R17 ;  /* 0x000000ffff0d7224 */ /* 0x000fe200078e0011 */
[----:B------:R-:W-:-:S04]  /*1100*/  LEA.HI.X R19, R10, UR9, R11, 0x3, P0 ;  /* 0x000000090a137c11 */ /* 0x000fc800080f1c0b */
[----:B------:R1:W-:Y:S04]  /*1110*/  STG.E.64 desc[UR24][R14.64], R12 ;  /* 0x0000000c0e007986 */ /* 0x0003e8000c101b18 */
[----:B------:R-:W2:Y:S02]  /*1120*/  LDG.E.64 R10, desc[UR24][R18.64] ;  /* 0x00000018120a7981 */ /* 0x000ea4000c1e1b00 */
[----:B--2---:R-:W-:-:S04]  /*1130*/  ISETP.NE.U32.AND P0, PT, R10, -0x1, PT ;  /* 0xffffffff0a00780c */ /* 0x004fc80003f05070 */
[----:B------:R-:W-:-:S13]  /*1140*/  ISETP.NE.AND.EX P0, PT, R11, -0x1, PT, P0 ;  /* 0xffffffff0b00780c */ /* 0x000fda0003f05300 */
[----:B-1----:R-:W-:Y:S05]  /*1150*/  @P0 BRA `(.L_x_15) ;  /* 0xfffffffc00b40947 */ /* 0x002fea000383ffff */
[----:B------:R-:W-:Y:S02]  /*1160*/  IMAD.MOV.U32 R20, RZ, RZ, R6 ;  /* 0x000000ffff147224 */ /* 0x000fe400078e0006 */
[----:B------:R-:W-:Y:S01]  /*1170*/  IMAD.MOV.U32 R23, RZ, RZ, R7 ;  /* 0x000000ffff177224 */ /* 0x000fe200078e0007 */
[----:B------:R-:W-:Y:S06]  /*1180*/  BRA `(.L_x_13) ;  /* 0x0000000c00587947 */ /* 0x000fec0003800000 */
.L_x_14:
[----:B------:R-:W-:Y:S02]  /*1190*/  LEA R24, P0, R10, UR6, 0x3 ;  /* 0x000000060a187c11 */ /* 0x000fe4000f8018ff */
[----:B------:R-:W-:Y:S02]  /*11a0*/  LEA R18, P1, R12, UR6, 0x3 ;  /* 0x000000060c127c11 */ /* 0x000fe4000f8218ff */
[----:B------:R-:W-:Y:S02]  /*11b0*/  LEA.HI.X R25, R10, UR7, R11, 0x3, P0 ;  /* 0x000000070a197c11 */ /* 0x000fe400080f1c0b */
[----:B------:R-:W-:-:S03]  /*11c0*/  LEA.HI.X R19, R12, UR7, R13, 0x3, P1 ;  /* 0x000000070c137c11 */ /* 0x000fc600088f1c0d */
[----:B------:R-:W2:Y:S04]  /*11d0*/  LDG.E.64 R14, desc[UR24][R24.64] ;  /* 0x00000018180e7981 */ /* 0x000ea8000c1e1b00 */
[----:B------:R-:W3:Y:S01]  /*11e0*/  LDG.E.64 R18, desc[UR24][R18.64] ;  /* 0x0000001812127981 */ /* 0x000ee2000c1e1b00 */
[----:B------:R-:W-:Y:S02]  /*11f0*/  IMAD.MOV.U32 R20, RZ, RZ, R6 ;  /* 0x000000ffff147224 */ /* 0x000fe400078e0006 */
[----:B------:R-:W-:Y:S02]  /*1200*/  IMAD.MOV.U32 R23, RZ, RZ, R7 ;  /* 0x000000ffff177224 */ /* 0x000fe400078e0007 */
[----:B------:R-:W-:Y:S02]  /*1210*/  IMAD.MOV.U32 R16, RZ, RZ, R12 ;  /* 0x000000ffff107224 */ /* 0x000fe400078e000c */
[----:B------:R-:W-:Y:S01]  /*1220*/  IMAD.MOV.U32 R21, RZ, RZ, R13 ;  /* 0x000000ffff157224 */ /* 0x000fe200078e000d */
[----:B--2---:R-:W-:-:S05]  /*1230*/  IADD3 R14, P0, PT, R14, 0x1, RZ ;  /* 0x000000010e0e7810 */ /* 0x004fca0007f1e0ff */
[----:B------:R-:W-:Y:S01]  /*1240*/  IMAD.X R15, RZ, RZ, R15, P0 ;  /* 0x000000ffff0f7224 */ /* 0x000fe200000e060f */
[----:B---3--:R-:W-:-:S04]  /*1250*/  ISETP.NE.U32.AND P0, PT, R14, R18, PT ;  /* 0x000000120e00720c */ /* 0x008fc80003f05070 */
[----:B------:R-:W-:-:S13]  /*1260*/  ISETP.NE.AND.EX P0, PT, R15, R19, PT, P0 ;  /* 0x000000130f00720c */ /* 0x000fda0003f05300 */
[----:B------:R-:W-:Y:S05]  /*1270*/  @!P0 BRA `(.L_x_13) ;  /* 0x0000000c001c8947 */ /* 0x000fea0003800000 */
[----:B------:R-:W-:Y:S01]  /*1280*/  UISETP.GE.U32.AND UP0, UPT, UR15, 0x10, UPT ;  /* 0x000000100f00788c */ /* 0x000fe2000bf06070 */
[----:B------:R-:W-:-:S08]  /*1290*/  IMAD.MOV.U32 R16, RZ, RZ, RZ ;  /* 0x000000ffff107224 */ /* 0x000fd000078e00ff */
[----:B------:R-:W-:Y:S05]  /*12a0*/  BRA.U !UP0, `(.L_x_16) ;  /* 0x0000000108f47547 */ /* 0x000fea000b800000 */
[----:B------:R-:W-:Y:S01]  /*12b0*/  USHF.L.U64.HI UR14, UR15, 0x3, UR23 ;  /* 0x000000030f0e7899 */ /* 0x000fe20008010217 */
[----:B------:R-:W-:Y:S01]  /*12c0*/  IMAD.U32 R19, RZ, RZ, UR20 ;  /* 0x00000014ff137e24 */ /* 0x000fe2000f8e00ff */
[----:B------:R-:W-:Y:S02]  /*12d0*/  UIADD3 UR12, UPT, UPT, UR10, 0x40, URZ ;  /* 0x000000400a0c7890 */ /* 0x000fe4000fffe0ff */
[----:B------:R-:W-:Y:S02]  /*12e0*/  USHF.L.U32 UR13, UR15, 0x3, URZ ;  /* 0x000000030f0d7899 */ /* 0x000fe400080006ff */
[----:B------:R-:W-:Y:S02]  /*12f0*/  IMAD R21, R12, UR14, RZ ;  /* 0x0000000e0c157c24 */ /* 0x000fe4000f8e02ff */
[----:B------:R-:W-:Y:S01]  /*1300*/  IMAD.U32 R18, RZ, RZ, UR12 ;  /* 0x0000000cff127e24 */ /* 0x000fe2000f8e00ff */
[----:B------:R-:W-:Y:S01]  /*1310*/  ULOP3.LUT UR12, UR15, 0x7ffffff0, URZ, 0xc0, !UPT ;  /* 0x7ffffff00f0c7892 */ /* 0x000fe2000f8ec0ff */
[----:B------:R-:W-:-:S02]  /*1320*/  IMAD R25, R6, UR14, RZ ;  /* 0x0000000e06197c24 */ /* 0x000fc4000f8e02ff */
[----:B------:R-:W-:Y:S02]  /*1330*/  IMAD R23, R13, UR13, R21 ;  /* 0x0000000d0d177c24 */ /* 0x000fe4000f8e0215 */
[----:B------:R-:W-:-:S04]  /*1340*/  IMAD.WIDE.U32 R20, R12, UR13, R18 ;  /* 0x0000000d0c147c25 */ /* 0x000fc8000f8e0012 */
[----:B------:R-:W-:Y:S02]  /*1350*/  IMAD R25, R7, UR13, R25 ;  /* 0x0000000d07197c24 */ /* 0x000fe4000f8e0219 */
[----:B------:R-:W-:Y:S01]  /*1360*/  IMAD.WIDE.U32 R18, R6, UR13, R18 ;  /* 0x0000000d06127c25 */ /* 0x000fe2000f8e0012 */
[----:B------:R-:W-:-:S03]  /*1370*/  UIADD3 UR13, UPT, UPT, -UR12, URZ, URZ ;  /* 0x000000ff0c0d7290 */ /* 0x000fc6000fffe1ff */
[----:B------:R-:W-:Y:S02]  /*1380*/  IMAD.IADD R23, R21, 0x1, R23 ;  /* 0x0000000115177824 */ /* 0x000fe400078e0217 */
[----:B------:R-:W-:Y:S02]  /*1390*/  IMAD.MOV.U32 R22, RZ, RZ, R20 ;  /* 0x000000ffff167224 */ /* 0x000fe400078e0014 */
[----:B------:R-:W-:Y:S02]  /*13a0*/  IMAD.IADD R25, R19, 0x1, R25 ;  /* 0x0000000113197824 */ /* 0x000fe400078e0219 */
[----:B------:R-:W-:-:S07]  /*13b0*/  IMAD.MOV.U32 R16, RZ, RZ, R18 ;  /* 0x000000ffff107224 */ /* 0x000fce00078e0012 */
.L_x_17:
[----:B------:R-:W-:Y:S02]  /*13c0*/  IMAD.MOV.U32 R20, RZ, RZ, R22 ;  /* 0x000000ffff147224 */ /* 0x000fe400078e0016 */
[----:B------:R-:W-:-:S05]  /*13d0*/  IMAD.MOV.U32 R21, RZ, RZ, R23 ;  /* 0x000000ffff157224 */ /* 0x000fca00078e0017 */
[----:B------:R-:W2:Y:S01]  /*13e0*/  LDG.E.64 R22, desc[UR24][R20.64+-0x40] ;  /* 0xffffc01814167981 */ /* 0x000ea2000c1e1b00 */
[----:B---3--:R-:W-:Y:S02]  /*13f0*/  IMAD.MOV.U32 R18, RZ, RZ, R16 ;  /* 0x000000ffff127224 */ /* 0x008fe400078e0010 */
[----:B------:R-:W-:-:S05]  /*1400*/  IMAD.MOV.U32 R19, RZ, RZ, R25 ;  /* 0x000000ffff137224 */ /* 0x000fca00078e0019 */
[----:B--2---:R1:W-:Y:S04]  /*1410*/  STG.E.64 desc[UR24][R18.64+-0x40], R22 ;  /* 0xffffc01612007986 */ /* 0x0043e8000c101b18 */
[----:B------:R-:W2:Y:S04]  /*1420*/  LDG.E.64 R24, desc[UR24][R20.64+-0x38] ;  /* 0xffffc81814187981 */ /* 0x000ea8000c1e1b00 */
[----:B--2---:R2:W-:Y:S04]  /*1430*/  STG.E.64 desc[UR24][R18.64+-0x38], R24 ;  /* 0xffffc81812007986 */ /* 0x0045e8000c101b18 */
[----:B------:R-:W3:Y:S04]  /*1440*/  LDG.E.64 R26, desc[UR24][R20.64+-0x30] ;  /* 0xffffd018141a7981 */ /* 0x000ee8000c1e1b00 */
[----:B---3--:R-:W-:Y:S04]  /*1450*/  STG.E.64 desc[UR24][R18.64+-0x30], R26 ;  /* 0xffffd01a12007986 */ /* 0x008fe8000c101b18 */
[----:B------:R-:W3:Y:S04]  /*1460*/  LDG.E.64 R28, desc[UR24][R20.64+-0x28] ;  /* 0xffffd818141c7981 */ /* 0x000ee8000c1e1b00 */
[----:B---3--:R-:W-:Y:S04]  /*1470*/  STG.E.64 desc[UR24][R18.64+-0x28], R28 ;  /* 0xffffd81c12007986 */ /* 0x008fe8000c101b18 */
[----:B-1----:R-:W3:Y:S04]  /*1480*/  LDG.E.64 R22, desc[UR24][R20.64+-0x20] ;  /* 0xffffe01814167981 */ /* 0x002ee8000c1e1b00 */
[----:B---3--:R1:W-:Y:S04]  /*1490*/  STG.E.64 desc[UR24][R18.64+-0x20], R22 ;  /* 0xffffe01612007986 */ /* 0x0083e8000c101b18 */
[----:B--2---:R-:W2:Y:S04]  /*14a0*/  LDG.E.64 R24, desc[UR24][R20.64+-0x18] ;  /* 0xffffe81814187981 */ /* 0x004ea8000c1e1b00 */
[----:B--2---:R2:W-:Y:S04]  /*14b0*/  STG.E.64 desc[UR24][R18.64+-0x18], R24 ;  /* 0xffffe81812007986 */ /* 0x0045e8000c101b18 */
[----:B-1----:R-:W3:Y:S04]  /*14c0*/  LDG.E.64 R22, desc[UR24][R20.64+-0x10] ;  /* 0xfffff01814167981 */ /* 0x002ee8000c1e1b00 */
[----:B---3--:R1:W-:Y:S04]  /*14d0*/  STG.E.64 desc[UR24][R18.64+-0x10], R22 ;  /* 0xfffff01612007986 */ /* 0x0083e8000c101b18 */
[----:B--2---:R-:W2:Y:S04]  /*14e0*/  LDG.E.64 R24, desc[UR24][R20.64+-0x8] ;  /* 0xfffff81814187981 */ /* 0x004ea8000c1e1b00 */
        /* <DEDUP_REMOVED lines=14> */
[----:B---3--:R3:W-:Y:S04]  /*15d0*/  STG.E.64 desc[UR24][R18.64+0x30], R26 ;  /* 0x0000301a12007986 */ /* 0x0087e8000c101b18 */
[----:B------:R-:W4:Y:S01]  /*15e0*/  LDG.E.64 R28, desc[UR24][R20.64+0x38] ;  /* 0x00003818141c7981 */ /* 0x000f22000c1e1b00 */
[----:B------:R-:W-:Y:S01]  /*15f0*/  UIADD3 UR13, UPT, UPT, UR13, 0x10, URZ ;  /* 0x000000100d0d7890 */ /* 0x000fe2000fffe0ff */
[----:B-1----:R-:W-:-:S02]  /*1600*/  IADD3 R22, P0, PT, R20, 0x80, RZ ;  /* 0x0000008014167810 */ /* 0x002fc40007f1e0ff */
[----:B------:R-:W-:Y:S01]  /*1610*/  IADD3 R16, P1, PT, R18, 0x80, RZ ;  /* 0x0000008012107810 */ /* 0x000fe20007f3e0ff */
[----:B------:R-:W-:Y:S02]  /*1620*/  UISETP.NE.AND UP0, UPT, UR13, URZ, UPT ;  /* 0x000000ff0d00728c */ /* 0x000fe4000bf05270 */
[----:B------:R-:W-:Y:S02]  /*1630*/  IMAD.X R23, RZ, RZ, R21, P0 ;  /* 0x000000ffff177224 */ /* 0x000fe400000e0615 */
[----:B--2---:R-:W-:Y:S01]  /*1640*/  IMAD.X R25, RZ, RZ, R19, P1 ;  /* 0x000000ffff197224 */ /* 0x004fe200008e0613 */
[----:B----4-:R3:W-:Y:S04]  /*1650*/  STG.E.64 desc[UR24][R18.64+0x38], R28 ;  /* 0x0000381c12007986 */ /* 0x0107e8000c101b18 */
[----:B------:R-:W-:Y:S05]  /*1660*/  BRA.U UP0, `(.L_x_17) ;  /* 0xfffffffd00547547 */ /* 0x000fea000b83ffff */
[----:B------:R-:W-:-:S07]  /*1670*/  IMAD.U32 R16, RZ, RZ, UR12 ;  /* 0x0000000cff107e24 */ /* 0x000fce000f8e00ff */
.L_x_16:
[----:B------:R-:W-:-:S09]  /*1680*/  UISETP.NE.AND UP0, UPT, UR17, URZ, UPT ;  /* 0x000000ff1100728c */ /* 0x000fd2000bf05270 */
[----:B------:R-:W-:Y:S05]  /*1690*/  BRA.U !UP0, `(.L_x_18) ;  /* 0x0000000508607547 */ /* 0x000fea000b800000 */
[----:B------:R-:W-:Y:S02]  /*16a0*/  UIADD3 UR12, UPT, UPT, UR17, -0x1, URZ ;  /* 0xffffffff110c7890 */ /* 0x000fe4000fffe0ff */
[----:B------:R-:W-:Y:S02]  /*16b0*/  UISETP.NE.AND UP1, UPT, UR22, URZ, UPT ;  /* 0x000000ff1600728c */ /* 0x000fe4000bf25270 */
[----:B------:R-:W-:-:S09]  /*16c0*/  UISETP.GE.U32.AND UP0, UPT, UR12, 0x7, UPT ;  /* 0x000000070c00788c */ /* 0x000fd2000bf06070 */
[----:B------:R-:W-:Y:S05]  /*16d0*/  BRA.U !UP0, `(.L_x_19) ;  /* 0x00000001087c7547 */ /* 0x000fea000b800000 */
[----:B---3--:R-:W-:Y:S02]  /*16e0*/  IMAD R19, R13, UR15, RZ ;  /* 0x0000000f0d137c24 */ /* 0x008fe4000f8e02ff */
[----:B------:R-:W-:Y:S02]  /*16f0*/  IMAD.MOV.U32 R22, RZ, RZ, R16 ;  /* 0x000000ffff167224 */ /* 0x000fe400078e0010 */
[----:B------:R-:W-:Y:S02]  /*1700*/  IMAD.MOV.U32 R23, RZ, RZ, RZ ;  /* 0x000000ffff177224 */ /* 0x000fe400078e00ff */
[C---:B------:R-:W-:Y:S02]  /*1710*/  IMAD R19, R12.reuse, UR23, R19 ;  /* 0x000000170c137c24 */ /* 0x040fe4000f8e0213 */
[----:B------:R-:W-:-:S04]  /*1720*/  IMAD.WIDE.U32 R20, R12, UR15, R22 ;  /* 0x0000000f0c147c25 */ /* 0x000fc8000f8e0016 */
[----:B------:R-:W-:Y:S01]  /*1730*/  IMAD.IADD R19, R21, 0x1, R19 ;  /* 0x0000000115137824 */ /* 0x000fe200078e0213 */
[----:B------:R-:W-:-:S04]  /*1740*/  LEA R18, P0, R20, UR10, 0x3 ;  /* 0x0000000a14127c11 */ /* 0x000fc8000f8018ff */
[----:B------:R-:W-:-:S05]  /*1750*/  LEA.HI.X R19, R20, UR11, R19, 0x3, P0 ;  /* 0x0000000b14137c11 */ /* 0x000fca00080f1c13 */
[----:B------:R-:W2:Y:S01]  /*1760*/  LDG.E.64 R20, desc[UR24][R18.64] ;  /* 0x0000001812147981 */ /* 0x000ea2000c1e1b00 */
[----:B------:R-:W-:Y:S02]  /*1770*/  IMAD R27, R7, UR15, RZ ;  /* 0x0000000f071b7c24 */ /* 0x000fe4000f8e02ff */
[----:B------:R-:W-:-:S04]  /*1780*/  IMAD.WIDE.U32 R24, R6, UR15, R22 ;  /* 0x0000000f06187c25 */ /* 0x000fc8000f8e0016 */
[----:B------:R-:W-:Y:S01]  /*1790*/  IMAD R23, R6, UR23, R27 ;  /* 0x0000001706177c24 */ /* 0x000fe2000f8e021b */
[----:B------:R-:W-:-:S03]  /*17a0*/  LEA R22, P0, R24, UR10, 0x3 ;  /* 0x0000000a18167c11 */ /* 0x000fc6000f8018ff */
[----:B------:R-:W-:-:S05]  /*17b0*/  IMAD.IADD R23, R25, 0x1, R23 ;  /* 0x0000000119177824 */ /* 0x000fca00078e0217 */
[----:B------:R-:W-:-:S05]  /*17c0*/  LEA.HI.X R23, R24, UR11, R23, 0x3, P0 ;  /* 0x0000000b18177c11 */ /* 0x000fca00080f1c17 */
        /* <DEDUP_REMOVED lines=13> */
[----:B--2---:R-:W2:Y:S01]  /*18a0*/  LDG.E.64 R24, desc[UR24][R18.64+0x38] ;  /* 0x0000381812187981 */ /* 0x004ea2000c1e1b00 */
[----:B------:R-:W-:-:S03]  /*18b0*/  VIADD R16, R16, 0x8 ;  /* 0x0000000810107836 */ /* 0x000fc60000000000 */
[----:B--2---:R1:W-:Y:S04]  /*18c0*/  STG.E.64 desc[UR24][R22.64+0x38], R24 ;  /* 0x0000381816007986 */ /* 0x0043e8000c101b18 */
.L_x_19:
[----:B------:R-:W-:Y:S05]  /*18d0*/  BRA.U !UP1, `(.L_x_18) ;  /* 0x0000000109d07547 */ /* 0x000fea000b800000 */
[----:B------:R-:W-:Y:S02]  /*18e0*/  UIADD3 UR12, UPT, UPT, UR22, -0x1, URZ ;  /* 0xffffffff160c7890 */ /* 0x000fe4000fffe0ff */
[----:B------:R-:W-:Y:S02]  /*18f0*/  UISETP.NE.AND UP1, UPT, UR5, URZ, UPT ;  /* 0x000000ff0500728c */ /* 0x000fe4000bf25270 */
[----:B------:R-:W-:-:S09]  /*1900*/  UISETP.GE.U32.AND UP0, UPT, UR12, 0x3, UPT ;  /* 0x000000030c00788c */ /* 0x000fd2000bf06070 */
[----:B------:R-:W-:Y:S05]  /*1910*/  BRA.U !UP0, `(.L_x_20) ;  /* 0x00000001085c7547 */ /* 0x000fea000b800000 */
[----:B---3--:R-:W-:Y:S02]  /*1920*/  IMAD R19, R13, UR15, RZ ;  /* 0x0000000f0d137c24 */ /* 0x008fe4000f8e02ff */
[----:B-1----:R-:W-:Y:S02]  /*1930*/  IMAD.MOV.U32 R22, RZ, RZ, R16 ;  /* 0x000000ffff167224 */ /* 0x002fe400078e0010 */
        /* <DEDUP_REMOVED lines=14> */
[----:B------:R-:W3:Y:S04]  /*1a20*/  LDG.E.64 R24, desc[UR24][R18.64+0x8] ;  /* 0x0000081812187981 */ /* 0x000ee8000c1e1b00 */
[----:B---3--:R2:W-:Y:S04]  /*1a30*/  STG.E.64 desc[UR24][R22.64+0x8], R24 ;  /* 0x0000081816007986 */ /* 0x0085e8000c101b18 */
[----:B------:R-:W3:Y:S04]  /*1a40*/  LDG.E.64 R26, desc[UR24][R18.64+0x10] ;  /* 0x00001018121a7981 */ /* 0x000ee8000c1e1b00 */
[----:B---3--:R2:W-:Y:S04]  /*1a50*/  STG.E.64 desc[UR24][R22.64+0x10], R26 ;  /* 0x0000101a16007986 */ /* 0x0085e8000c101b18 */
[----:B------:R-:W3:Y:S01]  /*1a60*/  LDG.E.64 R28, desc[UR24][R18.64+0x18] ;  /* 0x00001818121c7981 */ /* 0x000ee2000c1e1b00 */
[----:B------:R-:W-:-:S03]  /*1a70*/  VIADD R16, R16, 0x4 ;  /* 0x0000000410107836 */ /* 0x000fc60000000000 */
[----:B---3--:R2:W-:Y:S04]  /*1a80*/  STG.E.64 desc[UR24][R22.64+0x18], R28 ;  /* 0x0000181c16007986 */ /* 0x0085e8000c101b18 */
.L_x_20:
[----:B------:R-:W-:Y:S05]  /*1a90*/  BRA.U !UP1, `(.L_x_18) ;  /* 0x0000000109607547 */ /* 0x000fea000b800000 */
[----:B---3--:R-:W-:Y:S02]  /*1aa0*/  IMAD R19, R13, UR15, RZ ;  /* 0x0000000f0d137c24 */ /* 0x008fe4000f8e02ff */
[----:B-12---:R-:W-:Y:S02]  /*1ab0*/  IMAD.MOV.U32 R20, RZ, RZ, R16 ;  /* 0x000000ffff147224 */ /* 0x006fe400078e0010 */
[----:B------:R-:W-:Y:S02]  /*1ac0*/  IMAD.MOV.U32 R21, RZ, RZ, RZ ;  /* 0x000000ffff157224 */ /* 0x000fe400078e00ff */
[C---:B------:R-:W-:Y:S02]  /*1ad0*/  IMAD R19, R12.reuse, UR23, R19 ;  /* 0x000000170c137c24 */ /* 0x040fe4000f8e0213 */
[----:B------:R-:W-:-:S04]  /*1ae0*/  IMAD.WIDE.U32 R22, R12, UR15, R20 ;  /* 0x0000000f0c167c25 */ /* 0x000fc8000f8e0014 */
[----:B------:R-:W-:Y:S01]  /*1af0*/  IMAD.IADD R19, R19, 0x1, R23 ;  /* 0x0000000113137824 */ /* 0x000fe200078e0217 */
[----:B------:R-:W-:-:S04]  /*1b00*/  LEA R18, P0, R22, UR10, 0x3 ;  /* 0x0000000a16127c11 */ /* 0x000fc8000f8018ff */
[----:B------:R-:W-:-:S05]  /*1b10*/  LEA.HI.X R19, R22, UR11, R19, 0x3, P0 ;  /* 0x0000000b16137c11 */ /* 0x000fca00080f1c13 */
[----:B------:R-:W2:Y:S01]  /*1b20*/  LDG.E.64 R22, desc[UR24][R18.64] ;  /* 0x0000001812167981 */ /* 0x000ea2000c1e1b00 */
[----:B------:R-:W-:Y:S01]  /*1b30*/  IMAD R27, R7, UR15, RZ ;  /* 0x0000000f071b7c24 */ /* 0x000fe2000f8e02ff */
[----:B------:R-:W-:Y:S01]  /*1b40*/  UISETP.NE.AND UP0, UPT, UR5, 0x1, UPT ;  /* 0x000000010500788c */ /* 0x000fe2000bf05270 */
[----:B------:R-:W-:-:S04]  /*1b50*/  IMAD.WIDE.U32 R24, R6, UR15, R20 ;  /* 0x0000000f06187c25 */ /* 0x000fc8000f8e0014 */
[----:B------:R-:W-:Y:S01]  /*1b60*/  IMAD R21, R6, UR23, R27 ;  /* 0x0000001706157c24 */ /* 0x000fe2000f8e021b */
[----:B------:R-:W-:-:S03]  /*1b70*/  LEA R20, P0, R24, UR10, 0x3 ;  /* 0x0000000a18147c11 */ /* 0x000fc6000f8018ff */
[----:B------:R-:W-:-:S05]  /*1b80*/  IMAD.IADD R21, R21, 0x1, R25 ;  /* 0x0000000115157824 */ /* 0x000fca00078e0219 */
[----:B------:R-:W-:-:S05]  /*1b90*/  LEA.HI.X R21, R24, UR11, R21, 0x3, P0 ;  /* 0x0000000b18157c11 */ /* 0x000fca00080f1c15 */
[----:B--2---:R4:W-:Y:S01]  /*1ba0*/  STG.E.64 desc[UR24][R20.64], R22 ;  /* 0x0000001614007986 */ /* 0x0049e2000c101b18 */
[----:B------:R-:W-:Y:S05]  /*1bb0*/  BRA.U !UP0, `(.L_x_18) ;  /* 0x0000000108187547 */ /* 0x000fea000b800000 */
[----:B----4-:R-:W2:Y:S01]  /*1bc0*/  LDG.E.64 R22, desc[UR24][R18.64+0x8] ;  /* 0x0000081812167981 */ /* 0x010ea2000c1e1b00 */
[----:B------:R-:W-:-:S06]  /*1bd0*/  UISETP.NE.AND UP0, UPT, UR5, 0x2, UPT ;  /* 0x000000020500788c */ /* 0x000fcc000bf05270 */
[----:B------:R-:W-:Y:S01]  /*1be0*/  PLOP3.LUT P0, PT, PT, PT, UP0, 0x80, 0x8 ;  /* 0x000000000008781c */ /* 0x000fe20003f0f008 */
[----:B--2---:R1:W-:-:S12]  /*1bf0*/  STG.E.64 desc[UR24][R20.64+0x8], R22 ;  /* 0x0000081614007986 */ /* 0x0043d8000c101b18 */
[----:B------:R-:W2:Y:S04]  /*1c00*/  @P0 LDG.E.64 R24, desc[UR24][R18.64+0x10] ;  /* 0x0000101812180981 */ /* 0x000ea8000c1e1b00 */
[----:B--2---:R1:W-:Y:S02]  /*1c10*/  @P0 STG.E.64 desc[UR24][R20.64+0x10], R24 ;  /* 0x0000101814000986 */ /* 0x0043e4000c101b18 */
.L_x_18:
[C---:B-12---:R-:W-:Y:S01]  /*1c20*/  IMAD.SHL.U32 R24, R12.reuse, 0x8, RZ ;  /* 0x000000080c187824 */ /* 0x046fe200078e00ff */
[----:B------:R-:W-:Y:S01]  /*1c30*/  SHF.L.U64.HI R25, R12, 0x3, R13 ;  /* 0x000000030c197819 */ /* 0x000fe2000001020d */
[----:B------:R0:W-:Y:S01]  /*1c40*/  STG.E.64 desc[UR24][R4.64+0x8], R14 ;  /* 0x0000080e04007986 */ /* 0x0001e2000c101b18 */
[----:B------:R-:W1:Y:S02]  /*1c50*/  LDCU.64 UR12, c[0x0][0x3a8] ;  /* 0x00007500ff0c77ac */ /* 0x000e640008000a00 */
[----:B---3--:R-:W-:-:S04]  /*1c60*/  IADD3 R18, P0, PT, R24, UR8, RZ ;  /* 0x0000000818127c10 */ /* 0x008fc8000ff1e0ff */
[----:B------:R-:W-:-:S05]  /*1c70*/  IADD3.X R19, PT, PT, R25, UR9, RZ, P0, !PT ;  /* 0x0000000919137c10 */ /* 0x000fca00087fe4ff */
[----:B----4-:R-:W2:Y:S01]  /*1c80*/  LDG.E.64 R20, desc[UR24][R18.64] ;  /* 0x0000001812147981 */ /* 0x010ea2000c1e1b00 */
[----:B------:R-:W-:Y:S01]  /*1c90*/  ULEA UR14, UR21, UR26, 0x1 ;  /* 0x0000001a150e7291 */ /* 0x000fe2000f8e08ff */
[C---:B------:R-:W-:Y:S01]  /*1ca0*/  IMAD.SHL.U32 R16, R0.reuse, 0x8, RZ ;  /* 0x0000000800107824 */ /* 0x040fe200078e00ff */
[----:B------:R-:W-:Y:S02]  /*1cb0*/  SHF.L.U64.HI R26, R0, 0x3, R17 ;  /* 0x00000003001a7819 */ /* 0x000fe40000010211 */
[----:B-1----:R-:W-:Y:S02]  /*1cc0*/  UIMAD.WIDE UR12, UR14, 0x8, UR12 ;  /* 0x000000080e0c78a5 */ /* 0x002fe4000f8e020c */
[----:B------:R-:W-:-:S04]  /*1cd0*/  IADD3 R22, P0, PT, R16, UR8, RZ ;  /* 0x0000000810167c10 */ /* 0x000fc8000ff1e0ff */
[----:B------:R-:W-:Y:S02]  /*1ce0*/  IADD3.X R23, PT, PT, R26, UR9, RZ, P0, !PT ;  /* 0x000000091a177c10 */ /* 0x000fe400087fe4ff */
[----:B------:R-:W-:-:S04]  /*1cf0*/  IADD3 R24, P1, PT, R24, UR12, RZ ;  /* 0x0000000c18187c10 */ /* 0x000fc8000ff3e0ff */
[----:B------:R-:W-:Y:S01]  /*1d00*/  IADD3.X R25, PT, PT, R25, UR13, RZ, P1, !PT ;  /* 0x0000000d19197c10 */ /* 0x000fe20008ffe4ff */
[----:B--2---:R1:W-:Y:S04]  /*1d10*/  STG.E.64 desc[UR24][R22.64+0x8], R20 ;  /* 0x0000081416007986 */ /* 0x0043e8000c101b18 */
[----:B0-----:R-:W2:Y:S01]  /*1d20*/  LDG.E.64 R4, desc[UR24][R24.64] ;  /* 0x0000001818047981 */ /* 0x001ea2000c1e1b00 */
[----:B------:R-:W-:Y:S01]  /*1d30*/  IADD3 R14, P0, PT, R16, UR12, RZ ;  /* 0x0000000c100e7c10 */ /* 0x000fe2000ff1e0ff */
[----:B------:R-:W0:Y:S03]  /*1d40*/  LDCU UR12, c[0x0][0x3b8] ;  /* 0x00007700ff0c77ac */ /* 0x000e260008000800 */
[----:B------:R-:W-:-:S05]  /*1d50*/  IADD3.X R15, PT, PT, R26, UR13, RZ, P0, !PT ;  /* 0x0000000d1a0f7c10 */ /* 0x000fca00087fe4ff */
[----:B0-2---:R1:W-:Y:S04]  /*1d60*/  STG.E.64 desc[UR24][R14.64+0x8], R4 ;  /* 0x000008040e007986 */ /* 0x0053e8000c101b18 */
.L_x_22:
[----:B-1----:R-:W-:Y:S02]  /*1d70*/  IMAD R15, R11, UR12, RZ ;  /* 0x0000000c0b0f7c24 */ /* 0x002fe4000f8e02ff */
        /* <DEDUP_REMOVED lines=12> */
[----:B------:R-:W2:Y:S02]  /*1e40*/  LDG.E.64 R10, desc[UR24][R4.64] ;  /* 0x00000018040a7981 */ /* 0x000ea4000c1e1b00 */
[----:B--2---:R-:W-:-:S04]  /*1e50*/  ISETP.NE.U32.AND P0, PT, R10, -0x1, PT ;  /* 0xffffffff0a00780c */ /* 0x004fc80003f05070 */
[----:B------:R-:W-:-:S13]  /*1e60*/  ISETP.NE.AND.EX P0, PT, R11, -0x1, PT, P0 ;  /* 0xffffffff0b00780c */ /* 0x000fda0003f05300 */
[----:B0-----:R-:W-:Y:S05]  /*1e70*/  @P0 BRA `(.L_x_22) ;  /* 0xfffffffc00bc0947 */ /* 0x001fea000383ffff */
.L_x_21:
[--C-:B------:R-:W-:Y:S01]  /*1e80*/  IMAD.MOV.U32 R4, RZ, RZ, R6.reuse ;  /* 0x000000ffff047224 */ /* 0x100fe200078e0006 */
[----:B------:R-:W-:Y:S01]  /*1e90*/  IADD3 R20, P0, PT, R0, 0x2, RZ ;  /* 0x0000000200147810 */ /* 0x000fe20007f1e0ff */
[--C-:B------:R-:W-:Y:S02]  /*1ea0*/  IMAD.MOV.U32 R5, RZ, RZ, R7.reuse ;  /* 0x000000ffff057224 */ /* 0x100fe400078e0007 */
[----:B------:R-:W-:Y:S02]  /*1eb0*/  IMAD.MOV.U32 R16, RZ, RZ, R6 ;  /* 0x000000ffff107224 */ /* 0x000fe400078e0006 */
[----:B------:R-:W-:Y:S01]  /*1ec0*/  IMAD.MOV.U32 R21, RZ, RZ, R7 ;  /* 0x000000ffff157224 */ /* 0x000fe200078e0007 */
[----:B------:R1:W-:Y:S01]  /*1ed0*/  STG.E.64 desc[UR24][R18.64], R4 ;  /* 0x0000000412007986 */ /* 0x0003e2000c101b18 */
[----:B------:R-:W-:-:S07]  /*1ee0*/  IMAD.X R23, RZ, RZ, R17, P0 ;  /* 0x000000ffff177224 */ /* 0x000fce00000e0611 */
.L_x_13:
[C---:B------:R-:W-:Y:S01]  /*1ef0*/  LEA R8, P0, R0.reuse, UR8, 0x3 ;  /* 0x0000000800087c11 */ /* 0x040fe2000f8018ff */
[----:B------:R-:W2:Y:S01]  /*1f00*/  LDCU.64 UR12, c[0x0][0x3a8] ;  /* 0x00007500ff0c77ac */ /* 0x000ea20008000a00 */
[----:B------:R-:W-:Y:S02]  /*1f10*/  IMAD.MOV.U32 R6, RZ, RZ, R16 ;  /* 0x000000ffff067224 */ /* 0x000fe400078e0010 */
[C---:B------:R-:W-:Y:S01]  /*1f20*/  LEA.HI.X R9, R0.reuse, UR9, R17, 0x3, P0 ;  /* 0x0000000900097c11 */ /* 0x040fe200080f1c11 */
[----:B------:R-:W-:Y:S01]  /*1f30*/  IMAD.MOV.U32 R7, RZ, RZ, R21 ;  /* 0x000000ffff077224 */ /* 0x000fe200078e0015 */
[----:B------:R-:W-:Y:S01]  /*1f40*/  ISETP.NE.U32.AND P0, PT, R0, -0x1, PT ;  /* 0xffffffff0000780c */ /* 0x000fe20003f05070 */
[----:B------:R-:W-:Y:S01]  /*1f50*/  ULEA UR14, UR21, UR26, 0x1 ;  /* 0x0000001a150e7291 */ /* 0x000fe2000f8e08ff */
[----:B01----:R-:W-:Y:S01]  /*1f60*/  IMAD.MOV.U32 R4, RZ, RZ, -0x1 ;  /* 0xffffffffff047424 */ /* 0x003fe200078e00ff */
[----:B------:R-:W-:Y:S01]  /*1f70*/  USHF.R.S32.HI UR16, URZ, 0x1f, UR21 ;  /* 0x0000001fff107899 */ /* 0x000fe20008011415 */
[----:B------:R-:W-:Y:S01]  /*1f80*/  ISETP.NE.AND.EX P0, PT, R17, -0x1, PT, P0 ;  /* 0xffffffff1100780c */ /* 0x000fe20003f05300 */
[----:B------:R0:W-:Y:S01]  /*1f90*/  STG.E.64 desc[UR24][R8.64], R6 ;  /* 0x0000000608007986 */ /* 0x0001e2000c101b18 */
[----:B------:R-:W-:Y:S01]  /*1fa0*/  IMAD.MOV.U32 R5, RZ, RZ, -0x1 ;  /* 0xffffffffff057424 */ /* 0x000fe200078e00ff */
[----:B--2---:R-:W-:-:S10]  /*1fb0*/  UIMAD.WIDE UR12, UR14, 0x8, UR12 ;  /* 0x000000080e0c78a5 */ /* 0x004fd4000f8e020c */
[----:B------:R-:W-:Y:S05]  /*1fc0*/  @!P0 BRA `(.L_x_23) ;  /* 0x00000000008c8947 */ /* 0x000fea0003800000 */
[----:B0-----:R-:W-:Y:S02]  /*1fd0*/  IMAD.MOV.U32 R6, RZ, RZ, R0 ;  /* 0x000000ffff067224 */ /* 0x001fe400078e0000 */
[----:B------:R-:W-:-:S07]  /*1fe0*/  IMAD.MOV.U32 R7, RZ, RZ, R17 ;  /* 0x000000ffff077224 */ /* 0x000fce00078e0011 */
.L_x_26:
        /* <DEDUP_REMOVED lines=11> */
[----:B--2---:R-:W-:-:S04]  /*20a0*/  ISETP.GT.U32.AND P0, PT, R6, -0x1, PT ;  /* 0xffffffff0600780c */ /* 0x004fc80003f04070 */
[----:B------:R-:W-:-:S13]  /*20b0*/  ISETP.GT.AND.EX P0, PT, R7, -0x1, PT, P0 ;  /* 0xffffffff0700780c */ /* 0x000fda0003f04300 */
[----:B------:R-:W-:Y:S05]  /*20c0*/  @P0 BRA `(.L_x_25) ;  /* 0x00000000001c0947 */ /* 0x000fea0003800000 */
.L_x_24:
[----:B------:R-:W-:-:S04]  /*20d0*/  IADD3 R6, P0, PT, R8, UR8, RZ ;  /* 0x0000000808067c10 */ /* 0x000fc8000ff1e0ff */
[----:B------:R-:W-:-:S06]  /*20e0*/  IADD3.X R7, PT, PT, R9, UR9, RZ, P0, !PT ;  /* 0x0000000909077c10 */ /* 0x000fcc00087fe4ff */
[----:B------:R-:W2:Y:S02]  /*20f0*/  LDG.E.64 R6, desc[UR24][R6.64] ;  /* 0x0000001806067981 */ /* 0x000ea4000c1e1b00 */
[----:B--2---:R-:W-:-:S04]  /*2100*/  ISETP.NE.U32.AND P0, PT, R6, -0x1, PT ;  /* 0xffffffff0600780c */ /* 0x004fc80003f05070 */
[----:B------:R-:W-:-:S13]  /*2110*/  ISETP.NE.AND.EX P0, PT, R7, -0x1, PT, P0 ;  /* 0xffffffff0700780c */ /* 0x000fda0003f05300 */
[----:B------:R-:W-:Y:S05]  /*2120*/  @!P0 BRA `(.L_x_23) ;  /* 0x0000000000348947 */ /* 0x000fea0003800000 */
[----:B------:R-:W-:Y:S05]  /*2130*/  BRA `(.L_x_26) ;  /* 0xfffffffc00ac7947 */ /* 0x000fea000383ffff */
.L_x_25:
[----:B------:R-:W0:Y:S02]  /*2140*/  LDCU UR14, c[0x0][0x3b4] ;  /* 0x00007680ff0e77ac */ /* 0x000e240008000800 */
[----:B0-----:R-:W-:-:S04]  /*2150*/  UIADD3 UR14, UP0, UPT, UR14, -0x1, URZ ;  /* 0xffffffff0e0e7890 */ /* 0x001fc8000ff1e0ff */
[----:B------:R-:W-:Y:S02]  /*2160*/  UIADD3.X UR15, UPT, UPT, URZ, -0x1, URZ, UP0, !UPT ;  /* 0xffffffffff0f7890 */ /* 0x000fe400087fe4ff */
[----:B------:R-:W-:-:S04]  /*2170*/  ISETP.GE.U32.AND P0, PT, R6, UR14, PT ;  /* 0x0000000e06007c0c */ /* 0x000fc8000bf06070 */
[----:B------:R-:W-:-:S13]  /*2180*/  ISETP.GE.AND.EX P0, PT, R7, UR15, PT, P0 ;  /* 0x0000000f07007c0c */ /* 0x000fda000bf06300 */
[----:B------:R-:W-:Y:S05]  /*2190*/  @P0 BRA `(.L_x_23) ;  /* 0x0000000000180947 */ /* 0x000fea0003800000 */
[----:B------:R-:W0:Y:S02]  /*21a0*/  LDCU.64 UR14, c[0x0][0x380] ;  /* 0x00007000ff0e77ac */ /* 0x000e240008000a00 */
[----:B0-----:R-:W-:-:S04]  /*21b0*/  ULEA UR14, UP0, UR21, UR14, 0x3 ;  /* 0x0000000e150e7291 */ /* 0x001fc8000f8018ff */
[----:B------:R-:W-:Y:S02]  /*21c0*/  ULEA.HI.X UR15, UR21, UR15, UR16, 0x3, UP0 ;  /* 0x0000000f150f7291 */ /* 0x000fe400080f1c10 */
[----:B------:R-:W-:-:S04]  /*21d0*/  LEA R4, P0, R6, UR14, 0x3 ;  /* 0x0000000e06047c11 */ /* 0x000fc8000f8018ff */
[----:B------:R-:W-:-:S06]  /*21e0*/  LEA.HI.X R5, R6, UR15, R7, 0x3, P0 ;  /* 0x0000000f06057c11 */ /* 0x000fcc00080f1c07 */
[----:B------:R-:W5:Y:S03]  /*21f0*/  LDG.E.64.CONSTANT R4, desc[UR24][R4.64+0x8] ;  /* 0x0000081804047981 */ /* 0x000f66000c1e9b00 */
.L_x_23:
[----:B------:R-:W1:Y:S01]  /*2200*/  LDCU.64 UR18, c[0x0][0x388] ;  /* 0x00007100ff1277ac */ /* 0x000e620008000a00 */
[----:B------:R-:W-:Y:S01]  /*2210*/  ISETP.NE.U32.AND P0, PT, R0, -0x1, PT ;  /* 0xffffffff0000780c */ /* 0x000fe20003f05070 */
[----:B------:R-:W-:-:S03]  /*2220*/  UIADD3 UR15, UP0, UPT, UR21, UR4, URZ ;  /* 0x00000004150f7290 */ /* 0x000fc6000ff1e0ff */
[----:B------:R-:W-:Y:S01]  /*2230*/  ISETP.NE.AND.EX P0, PT, R17, -0x1, PT, P0 ;  /* 0xffffffff1100780c */ /* 0x000fe20003f05300 */
[----:B------:R-:W-:Y:S02]  /*2240*/  UIADD3.X UR16, UPT, UPT, URZ, UR16, URZ, UP0, !UPT ;  /* 0x00000010ff107290 */ /* 0x000fe400087fe4ff */
[----:B-1----:R-:W-:-:S04]  /*2250*/  ULEA UR14, UP0, UR15, UR18, 0x3 ;  /* 0x000000120f0e7291 */ /* 0x002fc8000f8018ff */
[----:B------:R-:W-:Y:S02]  /*2260*/  ULEA.HI.X UR15, UR15, UR19, UR16, 0x3, UP0 ;  /* 0x000000130f0f7291 */ /* 0x000fe400080f1c10 */
[----:B0-----:R-:W-:-:S04]  /*2270*/  IMAD.U32 R6, RZ, RZ, UR14 ;  /* 0x0000000eff067e24 */ /* 0x001fc8000f8e00ff */
[----:B------:R-:W-:-:S05]  /*2280*/  IMAD.U32 R7, RZ, RZ, UR15 ;  /* 0x0000000fff077e24 */ /* 0x000fca000f8e00ff */
[----:B-----5:R0:W-:Y:S01]  /*2290*/  STG.E.64 desc[UR24][R6.64], R4 ;  /* 0x0000000406007986 */ /* 0x0201e2000c101b18 */
[----:B------:R-:W-:Y:S05]  /*22a0*/  @!P0 BRA `(.L_x_27) ;  /* 0x00000000004c8947 */ /* 0x000fea0003800000 */
[----:B0-----:R-:W-:Y:S02]  /*22b0*/  IMAD.MOV.U32 R6, RZ, RZ, R0 ;  /* 0x000000ffff067224 */ /* 0x001fe400078e0000 */
[----:B------:R-:W-:-:S07]  /*22c0*/  IMAD.MOV.U32 R7, RZ, RZ, R17 ;  /* 0x000000ffff077224 */ /* 0x000fce00078e0011 */
.L_x_28:
[C---:B------:R-:W-:Y:S01]  /*22d0*/  IMAD.SHL.U32 R4, R6.reuse, 0x8, RZ ;  /* 0x0000000806047824 */ /* 0x040fe200078e00ff */
[----:B------:R-:W-:-:S04]  /*22e0*/  SHF.L.U64.HI R5, R6, 0x3, R7 ;  /* 0x0000000306057819 */ /* 0x000fc80000010207 */
[----:B------:R-:W-:-:S04]  /*22f0*/  IADD3 R8, P0, PT, R4, UR12, RZ ;  /* 0x0000000c04087c10 */ /* 0x000fc8000ff1e0ff */
[----:B------:R-:W-:-:S05]  /*2300*/  IADD3.X R9, PT, PT, R5, UR13, RZ, P0, !PT ;  /* 0x0000000d05097c10 */ /* 0x000fca00087fe4ff */
[----:B------:R-:W2:Y:S02]  /*2310*/  LDG.E.64 R6, desc[UR24][R8.64] ;  /* 0x0000001808067981 */ /* 0x000ea4000c1e1b00 */
[----:B--2---:R-:W-:-:S04]  /*2320*/  ISETP.GE.U32.AND P0, PT, R6, UR4, PT ;  /* 0x0000000406007c0c */ /* 0x004fc8000bf06070 */
[----:B------:R-:W-:-:S13]  /*2330*/  ISETP.GE.AND.EX P0, PT, R7, RZ, PT, P0 ;  /* 0x000000ff0700720c */ /* 0x000fda0003f06300 */
[----:B------:R-:W-:Y:S05]  /*2340*/  @P0 BRA `(.L_x_27) ;  /* 0x0000000000240947 */ /* 0x000fea0003800000 */
[----:B------:R-:W-:Y:S01]  /*2350*/  IADD3 R6, P0, PT, R4, UR8, RZ ;  /* 0x0000000804067c10 */ /* 0x000fe2000ff1e0ff */
[----:B------:R-:W-:-:S03]  /*2360*/  IMAD.U32 R4, RZ, RZ, UR4 ;  /* 0x00000004ff047e24 */ /* 0x000fc6000f8e00ff */
[----:B------:R-:W-:Y:S01]  /*2370*/  IADD3.X R7, PT, PT, R5, UR9, RZ, P0, !PT ;  /* 0x0000000905077c10 */ /* 0x000fe200087fe4ff */
[----:B------:R-:W-:-:S05]  /*2380*/  IMAD.MOV.U32 R5, RZ, RZ, RZ ;  /* 0x000000ffff057224 */ /* 0x000fca00078e00ff */
[----:B------:R1:W-:Y:S04]  /*2390*/  STG.E.64 desc[UR24][R8.64], R4 ;  /* 0x0000000408007986 */ /* 0x0003e8000c101b18 */
[----:B------:R-:W2:Y:S02]  /*23a0*/  LDG.E.64 R6, desc[UR24][R6.64] ;  /* 0x0000001806067981 */ /* 0x000ea4000c1e1b00 */
[----:B--2---:R-:W-:-:S04]  /*23b0*/  ISETP.NE.U32.AND P0, PT, R6, -0x1, PT ;  /* 0xffffffff0600780c */ /* 0x004fc80003f05070 */
[----:B------:R-:W-:-:S13]  /*23c0*/  ISETP.NE.AND.EX P0, PT, R7, -0x1, PT, P0 ;  /* 0xffffffff0700780c */ /* 0x000fda0003f05300 */
[----:B-1----:R-:W-:Y:S05]  /*23d0*/  @P0 BRA `(.L_x_28) ;  /* 0xfffffffc00bc0947 */ /* 0x002fea000383ffff */
.L_x_27:
[----:B------:R-:W1:Y:S01]  /*23e0*/  LDCU UR12, c[0x0][0x3b4] ;  /* 0x00007680ff0c77ac */ /* 0x000e620008000800 */
[----:B------:R-:W-:-:S04]  /*23f0*/  UIADD3 UR4, UPT, UPT, UR4, 0x1, URZ ;  /* 0x0000000104047890 */ /* 0x000fc8000fffe0ff */
[----:B-1----:R-:W-:-:S06]  /*2400*/  UISETP.NE.AND UP0, UPT, UR4, UR12, UPT ;  /* 0x0000000c0400728c */ /* 0x002fcc000bf05270 */
[----:B------:R-:W-:-:S13]  /*2410*/  PLOP3.LUT P0, PT, PT, PT, UP0, 0x80, 0x8 ;  /* 0x000000000008781c */ /* 0x000fda0003f0f008 */
[----:B------:R-:W-:Y:S05]  /*2420*/  @!P0 EXIT ;  /* 0x000000000000894d */ /* 0x000fea0003800000 */
[----:B------:R-:W-:Y:S05]  /*2430*/  BRA `(.L_x_29) ;  /* 0xffffffe800907947 */ /* 0x000fea000383ffff */
.L_x_30:
[----:B------:R-:W-:-:S00]  /*2440*/  BRA `(.L_x_30) ;  /* 0xfffffffc00fc7947 */ /* 0x000fc0000383ffff */
[----:B------:R-:W-:-:S00]  /*2450*/  NOP ;  /* 0x0000000000007918 */ /* 0x000fc00000000000 */
        /* <DEDUP_REMOVED lines=10> */
.L_x_31:


//--------------------- .nv.shared.reserved.0     --------------------------
	.section	.nv.shared.reserved.0,"aw",@nobits
	.weak		__nv_reservedSMEM_offset_0_alias
	.size		__nv_reservedSMEM_offset_0_alias, 0, 64
	.other		__nv_reservedSMEM_offset_0_alias,@"STO_CUDA_RESERVED_SHARED STV_DEFAULT"
__nv_reservedSMEM_offset_0_alias:
	.zero		0
	.zero		64


//--------------------- .nv.constant0._Z11rosa_kernelPKlPlS1_S1_S1_S1_iii --------------------------
	.section	.nv.constant0._Z11rosa_kernelPKlPlS1_S1_S1_S1_iii,"a",@progbits
	.sectionflags	@""
	.align	4
.nv.constant0._Z11rosa_kernelPKlPlS1_S1_S1_S1_iii:
	.zero		956


//--------------------- SYMBOLS --------------------------

	.type		.nv.reservedSmem.offset0,@object
	.size		.nv.reservedSmem.offset0,0x4
